//
// Generated by NVIDIA NVVM Compiler
//
// Compiler Build ID: CL-36424714
// Cuda compilation tools, release 13.0, V13.0.88
// Based on NVVM 20.0.0
//

.version 9.0
.target sm_100
.address_size 64

	// .globl	_Z19CNCVecVecMultKerneljPfS_S_

.visible .entry _Z19CNCVecVecMultKerneljPfS_S_(
	.param .u32 _Z19CNCVecVecMultKerneljPfS_S__param_0,
	.param .u64 .ptr .align 1 _Z19CNCVecVecMultKerneljPfS_S__param_1,
	.param .u64 .ptr .align 1 _Z19CNCVecVecMultKerneljPfS_S__param_2,
	.param .u64 .ptr .align 1 _Z19CNCVecVecMultKerneljPfS_S__param_3
)
{
	.reg .pred 	%p<2>;
	.reg .b32 	%r<14>;
	.reg .b32 	%f<4>;
	.reg .b64 	%rd<11>;

	ld.param.u32 	%r2, [_Z19CNCVecVecMultKerneljPfS_S__param_0];
	ld.param.u64 	%rd1, [_Z19CNCVecVecMultKerneljPfS_S__param_1];
	ld.param.u64 	%rd2, [_Z19CNCVecVecMultKerneljPfS_S__param_2];
	ld.param.u64 	%rd3, [_Z19CNCVecVecMultKerneljPfS_S__param_3];
	mov.u32 	%r3, %ctaid.x;
	shl.b32 	%r4, %r3, 8;
	mov.u32 	%r5, %ctaid.y;
	mov.u32 	%r6, %nctaid.x;
	mul.lo.s32 	%r7, %r5, %r6;
	shl.b32 	%r8, %r7, 8;
	mov.u32 	%r9, %tid.x;
	mov.u32 	%r10, %tid.y;
	shl.b32 	%r11, %r10, 4;
	add.s32 	%r12, %r4, %r9;
	add.s32 	%r13, %r12, %r11;
	add.s32 	%r1, %r13, %r8;
	setp.ge.u32 	%p1, %r1, %r2;
	@%p1 bra 	$L__BB0_2;
	cvta.to.global.u64 	%rd4, %rd1;
	cvta.to.global.u64 	%rd5, %rd2;
	cvta.to.global.u64 	%rd6, %rd3;
	mul.wide.u32 	%rd7, %r1, 4;
	add.s64 	%rd8, %rd4, %rd7;
	ld.global.f32 	%f1, [%rd8];
	add.s64 	%rd9, %rd5, %rd7;
	ld.global.f32 	%f2, [%rd9];
	mul.f32 	%f3, %f1, %f2;
	add.s64 	%rd10, %rd6, %rd7;
	st.global.f32 	[%rd10], %f3;
$L__BB0_2:
	ret;

}
	// .globl	_Z22CNCMat1x1VecMultKernelPfjP5uint2jPjjS_S_j
.visible .entry _Z22CNCMat1x1VecMultKernelPfjP5uint2jPjjS_S_j(
	.param .u64 .ptr .align 1 _Z22CNCMat1x1VecMultKernelPfjP5uint2jPjjS_S_j_param_0,
	.param .u32 _Z22CNCMat1x1VecMultKernelPfjP5uint2jPjjS_S_j_param_1,
	.param .u64 .ptr .align 1 _Z22CNCMat1x1VecMultKernelPfjP5uint2jPjjS_S_j_param_2,
	.param .u32 _Z22CNCMat1x1VecMultKernelPfjP5uint2jPjjS_S_j_param_3,
	.param .u64 .ptr .align 1 _Z22CNCMat1x1VecMultKernelPfjP5uint2jPjjS_S_j_param_4,
	.param .u32 _Z22CNCMat1x1VecMultKernelPfjP5uint2jPjjS_S_j_param_5,
	.param .u64 .ptr .align 1 _Z22CNCMat1x1VecMultKernelPfjP5uint2jPjjS_S_j_param_6,
	.param .u64 .ptr .align 1 _Z22CNCMat1x1VecMultKernelPfjP5uint2jPjjS_S_j_param_7,
	.param .u32 _Z22CNCMat1x1VecMultKernelPfjP5uint2jPjjS_S_j_param_8
)
{
	.reg .pred 	%p<11>;
	.reg .b32 	%r<70>;
	.reg .b32 	%f<112>;
	.reg .b64 	%rd<98>;

	ld.param.u64 	%rd18, [_Z22CNCMat1x1VecMultKernelPfjP5uint2jPjjS_S_j_param_0];
	ld.param.u64 	%rd16, [_Z22CNCMat1x1VecMultKernelPfjP5uint2jPjjS_S_j_param_2];
	ld.param.u64 	%rd19, [_Z22CNCMat1x1VecMultKernelPfjP5uint2jPjjS_S_j_param_4];
	ld.param.u64 	%rd20, [_Z22CNCMat1x1VecMultKernelPfjP5uint2jPjjS_S_j_param_6];
	ld.param.u64 	%rd17, [_Z22CNCMat1x1VecMultKernelPfjP5uint2jPjjS_S_j_param_7];
	ld.param.u32 	%r21, [_Z22CNCMat1x1VecMultKernelPfjP5uint2jPjjS_S_j_param_8];
	cvta.to.global.u64 	%rd1, %rd20;
	cvta.to.global.u64 	%rd2, %rd19;
	cvta.to.global.u64 	%rd3, %rd18;
	mov.u32 	%r22, %ctaid.x;
	shl.b32 	%r23, %r22, 8;
	mov.u32 	%r24, %ctaid.y;
	mov.u32 	%r25, %nctaid.x;
	mul.lo.s32 	%r26, %r24, %r25;
	shl.b32 	%r27, %r26, 8;
	mov.u32 	%r28, %tid.x;
	mov.u32 	%r29, %tid.y;
	shl.b32 	%r30, %r29, 4;
	add.s32 	%r31, %r23, %r28;
	add.s32 	%r32, %r31, %r30;
	add.s32 	%r1, %r32, %r27;
	setp.ge.u32 	%p1, %r1, %r21;
	@%p1 bra 	$L__BB1_15;
	cvta.to.global.u64 	%rd21, %rd16;
	mul.wide.u32 	%rd22, %r1, 8;
	add.s64 	%rd23, %rd21, %rd22;
	ld.global.v2.u32 	{%r66, %r3}, [%rd23];
	setp.ge.u32 	%p2, %r66, %r3;
	mov.f32 	%f111, 0f00000000;
	@%p2 bra 	$L__BB1_14;
	sub.s32 	%r4, %r3, %r66;
	and.b32  	%r5, %r4, 15;
	sub.s32 	%r33, %r66, %r3;
	setp.gt.u32 	%p3, %r33, -16;
	mov.f32 	%f111, 0f00000000;
	@%p3 bra 	$L__BB1_5;
	and.b32  	%r34, %r4, -16;
	neg.s32 	%r64, %r34;
	mul.wide.u32 	%rd24, %r66, 4;
	add.s64 	%rd25, %rd24, 32;
	add.s64 	%rd95, %rd3, %rd25;
	add.s64 	%rd94, %rd2, %rd25;
	mov.f32 	%f111, 0f00000000;
$L__BB1_4:
	.pragma "nounroll";
	ld.global.f32 	%f18, [%rd95+-32];
	ld.global.u32 	%r35, [%rd94+-32];
	mul.wide.u32 	%rd26, %r35, 4;
	add.s64 	%rd27, %rd1, %rd26;
	ld.global.f32 	%f19, [%rd27];
	fma.rn.f32 	%f20, %f18, %f19, %f111;
	ld.global.f32 	%f21, [%rd95+-28];
	ld.global.u32 	%r36, [%rd94+-28];
	mul.wide.u32 	%rd28, %r36, 4;
	add.s64 	%rd29, %rd1, %rd28;
	ld.global.f32 	%f22, [%rd29];
	fma.rn.f32 	%f23, %f21, %f22, %f20;
	ld.global.f32 	%f24, [%rd95+-24];
	ld.global.u32 	%r37, [%rd94+-24];
	mul.wide.u32 	%rd30, %r37, 4;
	add.s64 	%rd31, %rd1, %rd30;
	ld.global.f32 	%f25, [%rd31];
	fma.rn.f32 	%f26, %f24, %f25, %f23;
	ld.global.f32 	%f27, [%rd95+-20];
	ld.global.u32 	%r38, [%rd94+-20];
	mul.wide.u32 	%rd32, %r38, 4;
	add.s64 	%rd33, %rd1, %rd32;
	ld.global.f32 	%f28, [%rd33];
	fma.rn.f32 	%f29, %f27, %f28, %f26;
	ld.global.f32 	%f30, [%rd95+-16];
	ld.global.u32 	%r39, [%rd94+-16];
	mul.wide.u32 	%rd34, %r39, 4;
	add.s64 	%rd35, %rd1, %rd34;
	ld.global.f32 	%f31, [%rd35];
	fma.rn.f32 	%f32, %f30, %f31, %f29;
	ld.global.f32 	%f33, [%rd95+-12];
	ld.global.u32 	%r40, [%rd94+-12];
	mul.wide.u32 	%rd36, %r40, 4;
	add.s64 	%rd37, %rd1, %rd36;
	ld.global.f32 	%f34, [%rd37];
	fma.rn.f32 	%f35, %f33, %f34, %f32;
	ld.global.f32 	%f36, [%rd95+-8];
	ld.global.u32 	%r41, [%rd94+-8];
	mul.wide.u32 	%rd38, %r41, 4;
	add.s64 	%rd39, %rd1, %rd38;
	ld.global.f32 	%f37, [%rd39];
	fma.rn.f32 	%f38, %f36, %f37, %f35;
	ld.global.f32 	%f39, [%rd95+-4];
	ld.global.u32 	%r42, [%rd94+-4];
	mul.wide.u32 	%rd40, %r42, 4;
	add.s64 	%rd41, %rd1, %rd40;
	ld.global.f32 	%f40, [%rd41];
	fma.rn.f32 	%f41, %f39, %f40, %f38;
	ld.global.f32 	%f42, [%rd95];
	ld.global.u32 	%r43, [%rd94];
	mul.wide.u32 	%rd42, %r43, 4;
	add.s64 	%rd43, %rd1, %rd42;
	ld.global.f32 	%f43, [%rd43];
	fma.rn.f32 	%f44, %f42, %f43, %f41;
	ld.global.f32 	%f45, [%rd95+4];
	ld.global.u32 	%r44, [%rd94+4];
	mul.wide.u32 	%rd44, %r44, 4;
	add.s64 	%rd45, %rd1, %rd44;
	ld.global.f32 	%f46, [%rd45];
	fma.rn.f32 	%f47, %f45, %f46, %f44;
	ld.global.f32 	%f48, [%rd95+8];
	ld.global.u32 	%r45, [%rd94+8];
	mul.wide.u32 	%rd46, %r45, 4;
	add.s64 	%rd47, %rd1, %rd46;
	ld.global.f32 	%f49, [%rd47];
	fma.rn.f32 	%f50, %f48, %f49, %f47;
	ld.global.f32 	%f51, [%rd95+12];
	ld.global.u32 	%r46, [%rd94+12];
	mul.wide.u32 	%rd48, %r46, 4;
	add.s64 	%rd49, %rd1, %rd48;
	ld.global.f32 	%f52, [%rd49];
	fma.rn.f32 	%f53, %f51, %f52, %f50;
	ld.global.f32 	%f54, [%rd95+16];
	ld.global.u32 	%r47, [%rd94+16];
	mul.wide.u32 	%rd50, %r47, 4;
	add.s64 	%rd51, %rd1, %rd50;
	ld.global.f32 	%f55, [%rd51];
	fma.rn.f32 	%f56, %f54, %f55, %f53;
	ld.global.f32 	%f57, [%rd95+20];
	ld.global.u32 	%r48, [%rd94+20];
	mul.wide.u32 	%rd52, %r48, 4;
	add.s64 	%rd53, %rd1, %rd52;
	ld.global.f32 	%f58, [%rd53];
	fma.rn.f32 	%f59, %f57, %f58, %f56;
	ld.global.f32 	%f60, [%rd95+24];
	ld.global.u32 	%r49, [%rd94+24];
	mul.wide.u32 	%rd54, %r49, 4;
	add.s64 	%rd55, %rd1, %rd54;
	ld.global.f32 	%f61, [%rd55];
	fma.rn.f32 	%f62, %f60, %f61, %f59;
	ld.global.f32 	%f63, [%rd95+28];
	ld.global.u32 	%r50, [%rd94+28];
	mul.wide.u32 	%rd56, %r50, 4;
	add.s64 	%rd57, %rd1, %rd56;
	ld.global.f32 	%f64, [%rd57];
	fma.rn.f32 	%f111, %f63, %f64, %f62;
	add.s32 	%r66, %r66, 16;
	add.s32 	%r64, %r64, 16;
	add.s64 	%rd95, %rd95, 64;
	add.s64 	%rd94, %rd94, 64;
	setp.ne.s32 	%p4, %r64, 0;
	@%p4 bra 	$L__BB1_4;
$L__BB1_5:
	setp.eq.s32 	%p5, %r5, 0;
	@%p5 bra 	$L__BB1_14;
	and.b32  	%r12, %r4, 7;
	setp.lt.u32 	%p6, %r5, 8;
	@%p6 bra 	$L__BB1_8;
	mul.wide.u32 	%rd58, %r66, 4;
	add.s64 	%rd59, %rd3, %rd58;
	ld.global.f32 	%f66, [%rd59];
	add.s64 	%rd60, %rd2, %rd58;
	ld.global.u32 	%r51, [%rd60];
	mul.wide.u32 	%rd61, %r51, 4;
	add.s64 	%rd62, %rd1, %rd61;
	ld.global.f32 	%f67, [%rd62];
	fma.rn.f32 	%f68, %f66, %f67, %f111;
	ld.global.f32 	%f69, [%rd59+4];
	ld.global.u32 	%r52, [%rd60+4];
	mul.wide.u32 	%rd63, %r52, 4;
	add.s64 	%rd64, %rd1, %rd63;
	ld.global.f32 	%f70, [%rd64];
	fma.rn.f32 	%f71, %f69, %f70, %f68;
	ld.global.f32 	%f72, [%rd59+8];
	ld.global.u32 	%r53, [%rd60+8];
	mul.wide.u32 	%rd65, %r53, 4;
	add.s64 	%rd66, %rd1, %rd65;
	ld.global.f32 	%f73, [%rd66];
	fma.rn.f32 	%f74, %f72, %f73, %f71;
	ld.global.f32 	%f75, [%rd59+12];
	ld.global.u32 	%r54, [%rd60+12];
	mul.wide.u32 	%rd67, %r54, 4;
	add.s64 	%rd68, %rd1, %rd67;
	ld.global.f32 	%f76, [%rd68];
	fma.rn.f32 	%f77, %f75, %f76, %f74;
	ld.global.f32 	%f78, [%rd59+16];
	ld.global.u32 	%r55, [%rd60+16];
	mul.wide.u32 	%rd69, %r55, 4;
	add.s64 	%rd70, %rd1, %rd69;
	ld.global.f32 	%f79, [%rd70];
	fma.rn.f32 	%f80, %f78, %f79, %f77;
	ld.global.f32 	%f81, [%rd59+20];
	ld.global.u32 	%r56, [%rd60+20];
	mul.wide.u32 	%rd71, %r56, 4;
	add.s64 	%rd72, %rd1, %rd71;
	ld.global.f32 	%f82, [%rd72];
	fma.rn.f32 	%f83, %f81, %f82, %f80;
	ld.global.f32 	%f84, [%rd59+24];
	ld.global.u32 	%r57, [%rd60+24];
	mul.wide.u32 	%rd73, %r57, 4;
	add.s64 	%rd74, %rd1, %rd73;
	ld.global.f32 	%f85, [%rd74];
	fma.rn.f32 	%f86, %f84, %f85, %f83;
	ld.global.f32 	%f87, [%rd59+28];
	ld.global.u32 	%r58, [%rd60+28];
	mul.wide.u32 	%rd75, %r58, 4;
	add.s64 	%rd76, %rd1, %rd75;
	ld.global.f32 	%f88, [%rd76];
	fma.rn.f32 	%f111, %f87, %f88, %f86;
	add.s32 	%r66, %r66, 8;
$L__BB1_8:
	setp.eq.s32 	%p7, %r12, 0;
	@%p7 bra 	$L__BB1_14;
	and.b32  	%r15, %r4, 3;
	setp.lt.u32 	%p8, %r12, 4;
	@%p8 bra 	$L__BB1_11;
	mul.wide.u32 	%rd77, %r66, 4;
	add.s64 	%rd78, %rd3, %rd77;
	ld.global.f32 	%f90, [%rd78];
	add.s64 	%rd79, %rd2, %rd77;
	ld.global.u32 	%r59, [%rd79];
	mul.wide.u32 	%rd80, %r59, 4;
	add.s64 	%rd81, %rd1, %rd80;
	ld.global.f32 	%f91, [%rd81];
	fma.rn.f32 	%f92, %f90, %f91, %f111;
	ld.global.f32 	%f93, [%rd78+4];
	ld.global.u32 	%r60, [%rd79+4];
	mul.wide.u32 	%rd82, %r60, 4;
	add.s64 	%rd83, %rd1, %rd82;
	ld.global.f32 	%f94, [%rd83];
	fma.rn.f32 	%f95, %f93, %f94, %f92;
	ld.global.f32 	%f96, [%rd78+8];
	ld.global.u32 	%r61, [%rd79+8];
	mul.wide.u32 	%rd84, %r61, 4;
	add.s64 	%rd85, %rd1, %rd84;
	ld.global.f32 	%f97, [%rd85];
	fma.rn.f32 	%f98, %f96, %f97, %f95;
	ld.global.f32 	%f99, [%rd78+12];
	ld.global.u32 	%r62, [%rd79+12];
	mul.wide.u32 	%rd86, %r62, 4;
	add.s64 	%rd87, %rd1, %rd86;
	ld.global.f32 	%f100, [%rd87];
	fma.rn.f32 	%f111, %f99, %f100, %f98;
	add.s32 	%r66, %r66, 4;
$L__BB1_11:
	setp.eq.s32 	%p9, %r15, 0;
	@%p9 bra 	$L__BB1_14;
	mul.wide.u32 	%rd88, %r66, 4;
	add.s64 	%rd97, %rd2, %rd88;
	add.s64 	%rd96, %rd3, %rd88;
	neg.s32 	%r69, %r15;
$L__BB1_13:
	.pragma "nounroll";
	ld.global.f32 	%f101, [%rd96];
	ld.global.u32 	%r63, [%rd97];
	mul.wide.u32 	%rd89, %r63, 4;
	add.s64 	%rd90, %rd1, %rd89;
	ld.global.f32 	%f102, [%rd90];
	fma.rn.f32 	%f111, %f101, %f102, %f111;
	add.s64 	%rd97, %rd97, 4;
	add.s64 	%rd96, %rd96, 4;
	add.s32 	%r69, %r69, 1;
	setp.ne.s32 	%p10, %r69, 0;
	@%p10 bra 	$L__BB1_13;
$L__BB1_14:
	cvta.to.global.u64 	%rd91, %rd17;
	mul.wide.u32 	%rd92, %r1, 4;
	add.s64 	%rd93, %rd91, %rd92;
	st.global.f32 	[%rd93], %f111;
$L__BB1_15:
	ret;

}
	// .globl	_Z23CNCMat2x2VecMult4KernelP6float4jP5uint2jPjjP6float2S5_j
.visible .entry _Z23CNCMat2x2VecMult4KernelP6float4jP5uint2jPjjP6float2S5_j(
	.param .u64 .ptr .align 1 _Z23CNCMat2x2VecMult4KernelP6float4jP5uint2jPjjP6float2S5_j_param_0,
	.param .u32 _Z23CNCMat2x2VecMult4KernelP6float4jP5uint2jPjjP6float2S5_j_param_1,
	.param .u64 .ptr .align 1 _Z23CNCMat2x2VecMult4KernelP6float4jP5uint2jPjjP6float2S5_j_param_2,
	.param .u32 _Z23CNCMat2x2VecMult4KernelP6float4jP5uint2jPjjP6float2S5_j_param_3,
	.param .u64 .ptr .align 1 _Z23CNCMat2x2VecMult4KernelP6float4jP5uint2jPjjP6float2S5_j_param_4,
	.param .u32 _Z23CNCMat2x2VecMult4KernelP6float4jP5uint2jPjjP6float2S5_j_param_5,
	.param .u64 .ptr .align 1 _Z23CNCMat2x2VecMult4KernelP6float4jP5uint2jPjjP6float2S5_j_param_6,
	.param .u64 .ptr .align 1 _Z23CNCMat2x2VecMult4KernelP6float4jP5uint2jPjjP6float2S5_j_param_7,
	.param .u32 _Z23CNCMat2x2VecMult4KernelP6float4jP5uint2jPjjP6float2S5_j_param_8
)
{
	.reg .pred 	%p<11>;
	.reg .b32 	%r<53>;
	.reg .b32 	%f<219>;
	.reg .b64 	%rd<63>;

	ld.param.u64 	%rd8, [_Z23CNCMat2x2VecMult4KernelP6float4jP5uint2jPjjP6float2S5_j_param_0];
	ld.param.u64 	%rd6, [_Z23CNCMat2x2VecMult4KernelP6float4jP5uint2jPjjP6float2S5_j_param_2];
	ld.param.u64 	%rd9, [_Z23CNCMat2x2VecMult4KernelP6float4jP5uint2jPjjP6float2S5_j_param_4];
	ld.param.u64 	%rd10, [_Z23CNCMat2x2VecMult4KernelP6float4jP5uint2jPjjP6float2S5_j_param_6];
	ld.param.u64 	%rd7, [_Z23CNCMat2x2VecMult4KernelP6float4jP5uint2jPjjP6float2S5_j_param_7];
	ld.param.u32 	%r17, [_Z23CNCMat2x2VecMult4KernelP6float4jP5uint2jPjjP6float2S5_j_param_8];
	cvta.to.global.u64 	%rd1, %rd10;
	cvta.to.global.u64 	%rd2, %rd8;
	cvta.to.global.u64 	%rd3, %rd9;
	mov.u32 	%r18, %ctaid.x;
	shl.b32 	%r19, %r18, 8;
	mov.u32 	%r20, %ctaid.y;
	mov.u32 	%r21, %nctaid.x;
	mul.lo.s32 	%r22, %r20, %r21;
	shl.b32 	%r23, %r22, 8;
	mov.u32 	%r24, %tid.x;
	mov.u32 	%r25, %tid.y;
	shl.b32 	%r26, %r25, 4;
	add.s32 	%r27, %r19, %r24;
	add.s32 	%r28, %r27, %r26;
	add.s32 	%r1, %r28, %r23;
	shl.b32 	%r29, %r1, 1;
	setp.ge.u32 	%p1, %r29, %r17;
	@%p1 bra 	$L__BB2_14;
	cvta.to.global.u64 	%rd11, %rd6;
	mul.wide.u32 	%rd12, %r1, 8;
	add.s64 	%rd13, %rd11, %rd12;
	ld.global.v2.u32 	{%r50, %r3}, [%rd13];
	setp.ge.u32 	%p2, %r50, %r3;
	mov.f32 	%f217, 0f00000000;
	mov.f32 	%f218, %f217;
	@%p2 bra 	$L__BB2_13;
	sub.s32 	%r4, %r3, %r50;
	and.b32  	%r5, %r4, 7;
	sub.s32 	%r30, %r50, %r3;
	setp.gt.u32 	%p3, %r30, -8;
	mov.f32 	%f218, 0f00000000;
	mov.f32 	%f217, %f218;
	@%p3 bra 	$L__BB2_5;
	and.b32  	%r31, %r4, -8;
	neg.s32 	%r48, %r31;
	add.s64 	%rd4, %rd3, 16;
	add.s64 	%rd5, %rd2, 64;
	mov.f32 	%f218, 0f00000000;
$L__BB2_4:
	.pragma "nounroll";
	mul.wide.s32 	%rd14, %r50, 4;
	add.s64 	%rd15, %rd4, %rd14;
	mul.wide.s32 	%rd16, %r50, 16;
	add.s64 	%rd17, %rd5, %rd16;
	ld.global.u32 	%r32, [%rd15+-16];
	ld.global.v4.f32 	{%f29, %f30, %f31, %f32}, [%rd17+-64];
	mul.wide.u32 	%rd18, %r32, 8;
	add.s64 	%rd19, %rd1, %rd18;
	ld.global.v2.f32 	{%f33, %f34}, [%rd19];
	mul.f32 	%f35, %f30, %f34;
	fma.rn.f32 	%f36, %f29, %f33, %f35;
	add.f32 	%f37, %f217, %f36;
	mul.f32 	%f38, %f32, %f34;
	fma.rn.f32 	%f39, %f31, %f33, %f38;
	add.f32 	%f40, %f218, %f39;
	ld.global.u32 	%r33, [%rd15+-12];
	ld.global.v4.f32 	{%f41, %f42, %f43, %f44}, [%rd17+-48];
	mul.wide.u32 	%rd20, %r33, 8;
	add.s64 	%rd21, %rd1, %rd20;
	ld.global.v2.f32 	{%f45, %f46}, [%rd21];
	mul.f32 	%f47, %f42, %f46;
	fma.rn.f32 	%f48, %f41, %f45, %f47;
	add.f32 	%f49, %f37, %f48;
	mul.f32 	%f50, %f44, %f46;
	fma.rn.f32 	%f51, %f43, %f45, %f50;
	add.f32 	%f52, %f40, %f51;
	ld.global.u32 	%r34, [%rd15+-8];
	ld.global.v4.f32 	{%f53, %f54, %f55, %f56}, [%rd17+-32];
	mul.wide.u32 	%rd22, %r34, 8;
	add.s64 	%rd23, %rd1, %rd22;
	ld.global.v2.f32 	{%f57, %f58}, [%rd23];
	mul.f32 	%f59, %f54, %f58;
	fma.rn.f32 	%f60, %f53, %f57, %f59;
	add.f32 	%f61, %f49, %f60;
	mul.f32 	%f62, %f56, %f58;
	fma.rn.f32 	%f63, %f55, %f57, %f62;
	add.f32 	%f64, %f52, %f63;
	ld.global.u32 	%r35, [%rd15+-4];
	ld.global.v4.f32 	{%f65, %f66, %f67, %f68}, [%rd17+-16];
	mul.wide.u32 	%rd24, %r35, 8;
	add.s64 	%rd25, %rd1, %rd24;
	ld.global.v2.f32 	{%f69, %f70}, [%rd25];
	mul.f32 	%f71, %f66, %f70;
	fma.rn.f32 	%f72, %f65, %f69, %f71;
	add.f32 	%f73, %f61, %f72;
	mul.f32 	%f74, %f68, %f70;
	fma.rn.f32 	%f75, %f67, %f69, %f74;
	add.f32 	%f76, %f64, %f75;
	ld.global.u32 	%r36, [%rd15];
	ld.global.v4.f32 	{%f77, %f78, %f79, %f80}, [%rd17];
	mul.wide.u32 	%rd26, %r36, 8;
	add.s64 	%rd27, %rd1, %rd26;
	ld.global.v2.f32 	{%f81, %f82}, [%rd27];
	mul.f32 	%f83, %f78, %f82;
	fma.rn.f32 	%f84, %f77, %f81, %f83;
	add.f32 	%f85, %f73, %f84;
	mul.f32 	%f86, %f80, %f82;
	fma.rn.f32 	%f87, %f79, %f81, %f86;
	add.f32 	%f88, %f76, %f87;
	ld.global.u32 	%r37, [%rd15+4];
	ld.global.v4.f32 	{%f89, %f90, %f91, %f92}, [%rd17+16];
	mul.wide.u32 	%rd28, %r37, 8;
	add.s64 	%rd29, %rd1, %rd28;
	ld.global.v2.f32 	{%f93, %f94}, [%rd29];
	mul.f32 	%f95, %f90, %f94;
	fma.rn.f32 	%f96, %f89, %f93, %f95;
	add.f32 	%f97, %f85, %f96;
	mul.f32 	%f98, %f92, %f94;
	fma.rn.f32 	%f99, %f91, %f93, %f98;
	add.f32 	%f100, %f88, %f99;
	ld.global.u32 	%r38, [%rd15+8];
	ld.global.v4.f32 	{%f101, %f102, %f103, %f104}, [%rd17+32];
	mul.wide.u32 	%rd30, %r38, 8;
	add.s64 	%rd31, %rd1, %rd30;
	ld.global.v2.f32 	{%f105, %f106}, [%rd31];
	mul.f32 	%f107, %f102, %f106;
	fma.rn.f32 	%f108, %f101, %f105, %f107;
	add.f32 	%f109, %f97, %f108;
	mul.f32 	%f110, %f104, %f106;
	fma.rn.f32 	%f111, %f103, %f105, %f110;
	add.f32 	%f112, %f100, %f111;
	ld.global.u32 	%r39, [%rd15+12];
	ld.global.v4.f32 	{%f113, %f114, %f115, %f116}, [%rd17+48];
	mul.wide.u32 	%rd32, %r39, 8;
	add.s64 	%rd33, %rd1, %rd32;
	ld.global.v2.f32 	{%f117, %f118}, [%rd33];
	mul.f32 	%f119, %f114, %f118;
	fma.rn.f32 	%f120, %f113, %f117, %f119;
	add.f32 	%f217, %f109, %f120;
	mul.f32 	%f121, %f116, %f118;
	fma.rn.f32 	%f122, %f115, %f117, %f121;
	add.f32 	%f218, %f112, %f122;
	add.s32 	%r50, %r50, 8;
	add.s32 	%r48, %r48, 8;
	setp.ne.s32 	%p4, %r48, 0;
	@%p4 bra 	$L__BB2_4;
$L__BB2_5:
	setp.eq.s32 	%p5, %r5, 0;
	@%p5 bra 	$L__BB2_13;
	and.b32  	%r12, %r4, 3;
	setp.lt.u32 	%p6, %r5, 4;
	@%p6 bra 	$L__BB2_8;
	mul.wide.s32 	%rd34, %r50, 4;
	add.s64 	%rd35, %rd3, %rd34;
	ld.global.u32 	%r40, [%rd35];
	mul.wide.s32 	%rd36, %r50, 16;
	add.s64 	%rd37, %rd2, %rd36;
	ld.global.v4.f32 	{%f124, %f125, %f126, %f127}, [%rd37];
	mul.wide.u32 	%rd38, %r40, 8;
	add.s64 	%rd39, %rd1, %rd38;
	ld.global.v2.f32 	{%f128, %f129}, [%rd39];
	mul.f32 	%f130, %f125, %f129;
	fma.rn.f32 	%f131, %f124, %f128, %f130;
	add.f32 	%f132, %f217, %f131;
	mul.f32 	%f133, %f127, %f129;
	fma.rn.f32 	%f134, %f126, %f128, %f133;
	add.f32 	%f135, %f218, %f134;
	ld.global.u32 	%r41, [%rd35+4];
	ld.global.v4.f32 	{%f136, %f137, %f138, %f139}, [%rd37+16];
	mul.wide.u32 	%rd40, %r41, 8;
	add.s64 	%rd41, %rd1, %rd40;
	ld.global.v2.f32 	{%f140, %f141}, [%rd41];
	mul.f32 	%f142, %f137, %f141;
	fma.rn.f32 	%f143, %f136, %f140, %f142;
	add.f32 	%f144, %f132, %f143;
	mul.f32 	%f145, %f139, %f141;
	fma.rn.f32 	%f146, %f138, %f140, %f145;
	add.f32 	%f147, %f135, %f146;
	ld.global.u32 	%r42, [%rd35+8];
	ld.global.v4.f32 	{%f148, %f149, %f150, %f151}, [%rd37+32];
	mul.wide.u32 	%rd42, %r42, 8;
	add.s64 	%rd43, %rd1, %rd42;
	ld.global.v2.f32 	{%f152, %f153}, [%rd43];
	mul.f32 	%f154, %f149, %f153;
	fma.rn.f32 	%f155, %f148, %f152, %f154;
	add.f32 	%f156, %f144, %f155;
	mul.f32 	%f157, %f151, %f153;
	fma.rn.f32 	%f158, %f150, %f152, %f157;
	add.f32 	%f159, %f147, %f158;
	ld.global.u32 	%r43, [%rd35+12];
	ld.global.v4.f32 	{%f160, %f161, %f162, %f163}, [%rd37+48];
	mul.wide.u32 	%rd44, %r43, 8;
	add.s64 	%rd45, %rd1, %rd44;
	ld.global.v2.f32 	{%f164, %f165}, [%rd45];
	mul.f32 	%f166, %f161, %f165;
	fma.rn.f32 	%f167, %f160, %f164, %f166;
	add.f32 	%f217, %f156, %f167;
	mul.f32 	%f168, %f163, %f165;
	fma.rn.f32 	%f169, %f162, %f164, %f168;
	add.f32 	%f218, %f159, %f169;
	add.s32 	%r50, %r50, 4;
$L__BB2_8:
	setp.eq.s32 	%p7, %r12, 0;
	@%p7 bra 	$L__BB2_13;
	setp.eq.s32 	%p8, %r12, 1;
	@%p8 bra 	$L__BB2_11;
	mul.wide.s32 	%rd46, %r50, 4;
	add.s64 	%rd47, %rd3, %rd46;
	ld.global.u32 	%r44, [%rd47];
	mul.wide.s32 	%rd48, %r50, 16;
	add.s64 	%rd49, %rd2, %rd48;
	ld.global.v4.f32 	{%f171, %f172, %f173, %f174}, [%rd49];
	mul.wide.u32 	%rd50, %r44, 8;
	add.s64 	%rd51, %rd1, %rd50;
	ld.global.v2.f32 	{%f175, %f176}, [%rd51];
	mul.f32 	%f177, %f172, %f176;
	fma.rn.f32 	%f178, %f171, %f175, %f177;
	add.f32 	%f179, %f217, %f178;
	mul.f32 	%f180, %f174, %f176;
	fma.rn.f32 	%f181, %f173, %f175, %f180;
	add.f32 	%f182, %f218, %f181;
	ld.global.u32 	%r45, [%rd47+4];
	ld.global.v4.f32 	{%f183, %f184, %f185, %f186}, [%rd49+16];
	mul.wide.u32 	%rd52, %r45, 8;
	add.s64 	%rd53, %rd1, %rd52;
	ld.global.v2.f32 	{%f187, %f188}, [%rd53];
	mul.f32 	%f189, %f184, %f188;
	fma.rn.f32 	%f190, %f183, %f187, %f189;
	add.f32 	%f217, %f179, %f190;
	mul.f32 	%f191, %f186, %f188;
	fma.rn.f32 	%f192, %f185, %f187, %f191;
	add.f32 	%f218, %f182, %f192;
	add.s32 	%r50, %r50, 2;
$L__BB2_11:
	and.b32  	%r46, %r4, 1;
	setp.eq.b32 	%p9, %r46, 1;
	not.pred 	%p10, %p9;
	@%p10 bra 	$L__BB2_13;
	mul.wide.s32 	%rd54, %r50, 4;
	add.s64 	%rd55, %rd3, %rd54;
	ld.global.u32 	%r47, [%rd55];
	mul.wide.s32 	%rd56, %r50, 16;
	add.s64 	%rd57, %rd2, %rd56;
	ld.global.v4.f32 	{%f193, %f194, %f195, %f196}, [%rd57];
	mul.wide.u32 	%rd58, %r47, 8;
	add.s64 	%rd59, %rd1, %rd58;
	ld.global.v2.f32 	{%f197, %f198}, [%rd59];
	mul.f32 	%f199, %f194, %f198;
	fma.rn.f32 	%f200, %f193, %f197, %f199;
	add.f32 	%f217, %f217, %f200;
	mul.f32 	%f201, %f196, %f198;
	fma.rn.f32 	%f202, %f195, %f197, %f201;
	add.f32 	%f218, %f218, %f202;
$L__BB2_13:
	cvta.to.global.u64 	%rd60, %rd7;
	mul.wide.u32 	%rd61, %r1, 8;
	add.s64 	%rd62, %rd60, %rd61;
	st.global.v2.f32 	[%rd62], {%f217, %f218};
$L__BB2_14:
	ret;

}
	// .globl	_Z23CNCMat4x4VecMult4KernelP6float4S0_S0_S0_jP5uint2jPjjS0_S0_j
.visible .entry _Z23CNCMat4x4VecMult4KernelP6float4S0_S0_S0_jP5uint2jPjjS0_S0_j(
	.param .u64 .ptr .align 1 _Z23CNCMat4x4VecMult4KernelP6float4S0_S0_S0_jP5uint2jPjjS0_S0_j_param_0,
	.param .u64 .ptr .align 1 _Z23CNCMat4x4VecMult4KernelP6float4S0_S0_S0_jP5uint2jPjjS0_S0_j_param_1,
	.param .u64 .ptr .align 1 _Z23CNCMat4x4VecMult4KernelP6float4S0_S0_S0_jP5uint2jPjjS0_S0_j_param_2,
	.param .u64 .ptr .align 1 _Z23CNCMat4x4VecMult4KernelP6float4S0_S0_S0_jP5uint2jPjjS0_S0_j_param_3,
	.param .u32 _Z23CNCMat4x4VecMult4KernelP6float4S0_S0_S0_jP5uint2jPjjS0_S0_j_param_4,
	.param .u64 .ptr .align 1 _Z23CNCMat4x4VecMult4KernelP6float4S0_S0_S0_jP5uint2jPjjS0_S0_j_param_5,
	.param .u32 _Z23CNCMat4x4VecMult4KernelP6float4S0_S0_S0_jP5uint2jPjjS0_S0_j_param_6,
	.param .u64 .ptr .align 1 _Z23CNCMat4x4VecMult4KernelP6float4S0_S0_S0_jP5uint2jPjjS0_S0_j_param_7,
	.param .u32 _Z23CNCMat4x4VecMult4KernelP6float4S0_S0_S0_jP5uint2jPjjS0_S0_j_param_8,
	.param .u64 .ptr .align 1 _Z23CNCMat4x4VecMult4KernelP6float4S0_S0_S0_jP5uint2jPjjS0_S0_j_param_9,
	.param .u64 .ptr .align 1 _Z23CNCMat4x4VecMult4KernelP6float4S0_S0_S0_jP5uint2jPjjS0_S0_j_param_10,
	.param .u32 _Z23CNCMat4x4VecMult4KernelP6float4S0_S0_S0_jP5uint2jPjjS0_S0_j_param_11
)
{
	.reg .pred 	%p<7>;
	.reg .b32 	%r<32>;
	.reg .b32 	%f<156>;
	.reg .b64 	%rd<48>;

	ld.param.u64 	%rd14, [_Z23CNCMat4x4VecMult4KernelP6float4S0_S0_S0_jP5uint2jPjjS0_S0_j_param_0];
	ld.param.u64 	%rd11, [_Z23CNCMat4x4VecMult4KernelP6float4S0_S0_S0_jP5uint2jPjjS0_S0_j_param_1];
	ld.param.u64 	%rd15, [_Z23CNCMat4x4VecMult4KernelP6float4S0_S0_S0_jP5uint2jPjjS0_S0_j_param_2];
	ld.param.u64 	%rd16, [_Z23CNCMat4x4VecMult4KernelP6float4S0_S0_S0_jP5uint2jPjjS0_S0_j_param_3];
	ld.param.u64 	%rd12, [_Z23CNCMat4x4VecMult4KernelP6float4S0_S0_S0_jP5uint2jPjjS0_S0_j_param_5];
	ld.param.u64 	%rd17, [_Z23CNCMat4x4VecMult4KernelP6float4S0_S0_S0_jP5uint2jPjjS0_S0_j_param_7];
	ld.param.u64 	%rd18, [_Z23CNCMat4x4VecMult4KernelP6float4S0_S0_S0_jP5uint2jPjjS0_S0_j_param_9];
	ld.param.u32 	%r11, [_Z23CNCMat4x4VecMult4KernelP6float4S0_S0_S0_jP5uint2jPjjS0_S0_j_param_11];
	cvta.to.global.u64 	%rd1, %rd18;
	cvta.to.global.u64 	%rd2, %rd17;
	cvta.to.global.u64 	%rd3, %rd16;
	cvta.to.global.u64 	%rd4, %rd15;
	cvta.to.global.u64 	%rd5, %rd11;
	cvta.to.global.u64 	%rd6, %rd14;
	mov.u32 	%r12, %ctaid.x;
	shl.b32 	%r13, %r12, 8;
	mov.u32 	%r14, %ctaid.y;
	mov.u32 	%r15, %nctaid.x;
	mul.lo.s32 	%r16, %r14, %r15;
	shl.b32 	%r17, %r16, 8;
	mov.u32 	%r18, %tid.x;
	mov.u32 	%r19, %tid.y;
	shl.b32 	%r20, %r19, 4;
	add.s32 	%r21, %r13, %r18;
	add.s32 	%r22, %r21, %r20;
	add.s32 	%r1, %r22, %r17;
	shl.b32 	%r23, %r1, 2;
	setp.ge.u32 	%p1, %r23, %r11;
	@%p1 bra 	$L__BB3_8;
	cvta.to.global.u64 	%rd19, %rd12;
	mul.wide.u32 	%rd20, %r1, 8;
	add.s64 	%rd21, %rd19, %rd20;
	ld.global.v2.u32 	{%r31, %r3}, [%rd21];
	setp.le.u32 	%p2, %r3, %r31;
	mov.f32 	%f152, 0f00000000;
	mov.f32 	%f153, %f152;
	mov.f32 	%f154, %f152;
	mov.f32 	%f155, %f152;
	@%p2 bra 	$L__BB3_7;
	sub.s32 	%r24, %r3, %r31;
	add.s32 	%r4, %r31, 1;
	and.b32  	%r25, %r24, 1;
	setp.eq.b32 	%p3, %r25, 1;
	not.pred 	%p4, %p3;
	mov.f32 	%f155, 0f00000000;
	mov.f32 	%f154, %f155;
	mov.f32 	%f153, %f155;
	mov.f32 	%f152, %f155;
	@%p4 bra 	$L__BB3_4;
	mul.wide.s32 	%rd22, %r31, 16;
	add.s64 	%rd23, %rd6, %rd22;
	ld.global.v4.f32 	{%f28, %f29, %f30, %f31}, [%rd23];
	add.s64 	%rd24, %rd5, %rd22;
	ld.global.v4.f32 	{%f32, %f33, %f34, %f35}, [%rd24];
	add.s64 	%rd25, %rd4, %rd22;
	ld.global.v4.f32 	{%f36, %f37, %f38, %f39}, [%rd25];
	add.s64 	%rd26, %rd3, %rd22;
	ld.global.v4.f32 	{%f40, %f41, %f42, %f43}, [%rd26];
	mul.wide.s32 	%rd27, %r31, 4;
	add.s64 	%rd28, %rd2, %rd27;
	ld.global.u32 	%r26, [%rd28];
	mul.wide.u32 	%rd29, %r26, 16;
	add.s64 	%rd30, %rd1, %rd29;
	ld.global.v4.f32 	{%f44, %f45, %f46, %f47}, [%rd30];
	mul.f32 	%f48, %f29, %f45;
	fma.rn.f32 	%f49, %f28, %f44, %f48;
	fma.rn.f32 	%f50, %f30, %f46, %f49;
	fma.rn.f32 	%f51, %f31, %f47, %f50;
	add.f32 	%f152, %f51, 0f00000000;
	mul.f32 	%f52, %f33, %f45;
	fma.rn.f32 	%f53, %f32, %f44, %f52;
	fma.rn.f32 	%f54, %f34, %f46, %f53;
	fma.rn.f32 	%f55, %f35, %f47, %f54;
	add.f32 	%f153, %f55, 0f00000000;
	mul.f32 	%f56, %f37, %f45;
	fma.rn.f32 	%f57, %f36, %f44, %f56;
	fma.rn.f32 	%f58, %f38, %f46, %f57;
	fma.rn.f32 	%f59, %f39, %f47, %f58;
	add.f32 	%f154, %f59, 0f00000000;
	mul.f32 	%f60, %f41, %f45;
	fma.rn.f32 	%f61, %f40, %f44, %f60;
	fma.rn.f32 	%f62, %f42, %f46, %f61;
	fma.rn.f32 	%f63, %f43, %f47, %f62;
	add.f32 	%f155, %f63, 0f00000000;
	mov.u32 	%r31, %r4;
$L__BB3_4:
	setp.eq.s32 	%p5, %r3, %r4;
	@%p5 bra 	$L__BB3_7;
	sub.s32 	%r30, %r31, %r3;
	add.s64 	%rd7, %rd6, 16;
	add.s64 	%rd8, %rd2, 4;
	add.s64 	%rd9, %rd3, 16;
	add.s64 	%rd10, %rd4, 16;
$L__BB3_6:
	ld.param.u64 	%rd46, [_Z23CNCMat4x4VecMult4KernelP6float4S0_S0_S0_jP5uint2jPjjS0_S0_j_param_1];
	mul.wide.s32 	%rd31, %r31, 16;
	add.s64 	%rd32, %rd7, %rd31;
	mul.wide.s32 	%rd33, %r31, 4;
	add.s64 	%rd34, %rd8, %rd33;
	cvta.to.global.u64 	%rd35, %rd46;
	add.s64 	%rd36, %rd35, %rd31;
	add.s64 	%rd37, %rd9, %rd31;
	add.s64 	%rd38, %rd10, %rd31;
	ld.global.v4.f32 	{%f64, %f65, %f66, %f67}, [%rd32+-16];
	ld.global.v4.f32 	{%f68, %f69, %f70, %f71}, [%rd36];
	ld.global.v4.f32 	{%f72, %f73, %f74, %f75}, [%rd38+-16];
	ld.global.v4.f32 	{%f76, %f77, %f78, %f79}, [%rd37+-16];
	ld.global.u32 	%r27, [%rd34+-4];
	mul.wide.u32 	%rd39, %r27, 16;
	add.s64 	%rd40, %rd1, %rd39;
	ld.global.v4.f32 	{%f80, %f81, %f82, %f83}, [%rd40];
	mul.f32 	%f84, %f65, %f81;
	fma.rn.f32 	%f85, %f64, %f80, %f84;
	fma.rn.f32 	%f86, %f66, %f82, %f85;
	fma.rn.f32 	%f87, %f67, %f83, %f86;
	add.f32 	%f88, %f152, %f87;
	mul.f32 	%f89, %f69, %f81;
	fma.rn.f32 	%f90, %f68, %f80, %f89;
	fma.rn.f32 	%f91, %f70, %f82, %f90;
	fma.rn.f32 	%f92, %f71, %f83, %f91;
	add.f32 	%f93, %f153, %f92;
	mul.f32 	%f94, %f73, %f81;
	fma.rn.f32 	%f95, %f72, %f80, %f94;
	fma.rn.f32 	%f96, %f74, %f82, %f95;
	fma.rn.f32 	%f97, %f75, %f83, %f96;
	add.f32 	%f98, %f154, %f97;
	mul.f32 	%f99, %f77, %f81;
	fma.rn.f32 	%f100, %f76, %f80, %f99;
	fma.rn.f32 	%f101, %f78, %f82, %f100;
	fma.rn.f32 	%f102, %f79, %f83, %f101;
	add.f32 	%f103, %f155, %f102;
	ld.global.v4.f32 	{%f104, %f105, %f106, %f107}, [%rd32];
	ld.global.v4.f32 	{%f108, %f109, %f110, %f111}, [%rd36+16];
	ld.global.v4.f32 	{%f112, %f113, %f114, %f115}, [%rd38];
	ld.global.v4.f32 	{%f116, %f117, %f118, %f119}, [%rd37];
	ld.global.u32 	%r28, [%rd34];
	mul.wide.u32 	%rd41, %r28, 16;
	add.s64 	%rd42, %rd1, %rd41;
	ld.global.v4.f32 	{%f120, %f121, %f122, %f123}, [%rd42];
	mul.f32 	%f124, %f105, %f121;
	fma.rn.f32 	%f125, %f104, %f120, %f124;
	fma.rn.f32 	%f126, %f106, %f122, %f125;
	fma.rn.f32 	%f127, %f107, %f123, %f126;
	add.f32 	%f152, %f88, %f127;
	mul.f32 	%f128, %f109, %f121;
	fma.rn.f32 	%f129, %f108, %f120, %f128;
	fma.rn.f32 	%f130, %f110, %f122, %f129;
	fma.rn.f32 	%f131, %f111, %f123, %f130;
	add.f32 	%f153, %f93, %f131;
	mul.f32 	%f132, %f113, %f121;
	fma.rn.f32 	%f133, %f112, %f120, %f132;
	fma.rn.f32 	%f134, %f114, %f122, %f133;
	fma.rn.f32 	%f135, %f115, %f123, %f134;
	add.f32 	%f154, %f98, %f135;
	mul.f32 	%f136, %f117, %f121;
	fma.rn.f32 	%f137, %f116, %f120, %f136;
	fma.rn.f32 	%f138, %f118, %f122, %f137;
	fma.rn.f32 	%f139, %f119, %f123, %f138;
	add.f32 	%f155, %f103, %f139;
	add.s32 	%r31, %r31, 2;
	add.s32 	%r30, %r30, 2;
	setp.ne.s32 	%p6, %r30, 0;
	@%p6 bra 	$L__BB3_6;
$L__BB3_7:
	ld.param.u64 	%rd47, [_Z23CNCMat4x4VecMult4KernelP6float4S0_S0_S0_jP5uint2jPjjS0_S0_j_param_10];
	cvta.to.global.u64 	%rd43, %rd47;
	mul.wide.u32 	%rd44, %r1, 16;
	add.s64 	%rd45, %rd43, %rd44;
	st.global.v4.f32 	[%rd45], {%f152, %f153, %f154, %f155};
$L__BB3_8:
	ret;

}


// ===== COMPILED SASS (sm_100) =====

	.target	sm_100

	.elftype	@"ET_EXEC"


//--------------------- .note.nv.tkinfo           --------------------------
	.section	.note.nv.tkinfo,"",@"SHT_NOTE"
	.sectionflags	@"SHF_NOTE_NV_TKINFO"
	.tkinfo
        /*0018*/ 	.word	0x00000002
        /*0030*/ 	.string	""
        /*0030*/ 	.string	"ptxas"
        /*0030*/ 	.string	"Cuda compilation tools, release 13.0, V13.0.88"
        /*0030*/ 	.string	"Build cuda_13.0.r13.0/compiler.36424714_0"
        /*0030*/ 	.string	"-arch sm_100 -m 64 "



//--------------------- .note.nv.cuinfo           --------------------------
	.section	.note.nv.cuinfo,"",@"SHT_NOTE"
	.sectionflags	@"SHF_NOTE_NV_CUINFO"
        /*0018*/ 	.short	0x0002
        /*001a*/ 	.short	0x0064
        /*001c*/ 	.short	0x0082
	.zero		2


//--------------------- .nv.info                  --------------------------
	.section	.nv.info,"",@"SHT_CUDA_INFO"
	.align	4


	//----- nvinfo : EIATTR_REGCOUNT
	.align		4
        /*0000*/ 	.byte	0x04, 0x2f
        /*0002*/ 	.short	(.L_1 - .L_0)
	.align		4
.L_0:
        /*0004*/ 	.word	index@(_Z19CNCVecVecMultKerneljPfS_S_)
        /*0008*/ 	.word	0x0000000c


	//----- nvinfo : EIATTR_FRAME_SIZE
	.align		4
.L_1:
        /*000c*/ 	.byte	0x04, 0x11
        /*000e*/ 	.short	(.L_3 - .L_2)
	.align		4
.L_2:
        /*0010*/ 	.word	index@(_Z19CNCVecVecMultKerneljPfS_S_)
        /*0014*/ 	.word	0x00000000


	//----- nvinfo : EIATTR_REGCOUNT
	.align		4
.L_3:
        /*0018*/ 	.byte	0x04, 0x2f
        /*001a*/ 	.short	(.L_5 - .L_4)
	.align		4
.L_4:
        /*001c*/ 	.word	index@(_Z22CNCMat1x1VecMultKernelPfjP5uint2jPjjS_S_j)
        /*0020*/ 	.word	0x00000020


	//----- nvinfo : EIATTR_FRAME_SIZE
	.align		4
.L_5:
        /*0024*/ 	.byte	0x04, 0x11
        /*0026*/ 	.short	(.L_7 - .L_6)
	.align		4
.L_6:
        /*0028*/ 	.word	index@(_Z22CNCMat1x1VecMultKernelPfjP5uint2jPjjS_S_j)
        /*002c*/ 	.word	0x00000000


	//----- nvinfo : EIATTR_REGCOUNT
	.align		4
.L_7:
        /*0030*/ 	.byte	0x04, 0x2f
        /*0032*/ 	.short	(.L_9 - .L_8)
	.align		4
.L_8:
        /*0034*/ 	.word	index@(_Z23CNCMat2x2VecMult4KernelP6float4jP5uint2jPjjP6float2S5_j)
        /*0038*/ 	.word	0x00000020


	//----- nvinfo : EIATTR_FRAME_SIZE
	.align		4
.L_9:
        /*003c*/ 	.byte	0x04, 0x11
        /*003e*/ 	.short	(.L_11 - .L_10)
	.align		4
.L_10:
        /*0040*/ 	.word	index@(_Z23CNCMat2x2VecMult4KernelP6float4jP5uint2jPjjP6float2S5_j)
        /*0044*/ 	.word	0x00000000


	//----- nvinfo : EIATTR_REGCOUNT
	.align		4
.L_11:
        /*0048*/ 	.byte	0x04, 0x2f
        /*004a*/ 	.short	(.L_13 - .L_12)
	.align		4
.L_12:
        /*004c*/ 	.word	index@(_Z23CNCMat4x4VecMult4KernelP6float4S0_S0_S0_jP5uint2jPjjS0_S0_j)
        /*0050*/ 	.word	0x00000028


	//----- nvinfo : EIATTR_FRAME_SIZE
	.align		4
.L_13:
        /*0054*/ 	.byte	0x04, 0x11
        /*0056*/ 	.short	(.L_15 - .L_14)
	.align		4
.L_14:
        /*0058*/ 	.word	index@(_Z23CNCMat4x4VecMult4KernelP6float4S0_S0_S0_jP5uint2jPjjS0_S0_j)
        /*005c*/ 	.word	0x00000000


	//----- nvinfo : EIATTR_MIN_STACK_SIZE
	.align		4
.L_15:
        /*0060*/ 	.byte	0x04, 0x12
        /*0062*/ 	.short	(.L_17 - .L_16)
	.align		4
.L_16:
        /*0064*/ 	.word	index@(_Z23CNCMat4x4VecMult4KernelP6float4S0_S0_S0_jP5uint2jPjjS0_S0_j)
        /*0068*/ 	.word	0x00000000


	//----- nvinfo : EIATTR_MIN_STACK_SIZE
	.align		4
.L_17:
        /*006c*/ 	.byte	0x04, 0x12
        /*006e*/ 	.short	(.L_19 - .L_18)
	.align		4
.L_18:
        /*0070*/ 	.word	index@(_Z23CNCMat2x2VecMult4KernelP6float4jP5uint2jPjjP6float2S5_j)
        /*0074*/ 	.word	0x00000000


	//----- nvinfo : EIATTR_MIN_STACK_SIZE
	.align		4
.L_19:
        /*0078*/ 	.byte	0x04, 0x12
        /*007a*/ 	.short	(.L_21 - .L_20)
	.align		4
.L_20:
        /*007c*/ 	.word	index@(_Z22CNCMat1x1VecMultKernelPfjP5uint2jPjjS_S_j)
        /*0080*/ 	.word	0x00000000


	//----- nvinfo : EIATTR_MIN_STACK_SIZE
	.align		4
.L_21:
        /*0084*/ 	.byte	0x04, 0x12
        /*0086*/ 	.short	(.L_23 - .L_22)
	.align		4
.L_22:
        /*0088*/ 	.word	index@(_Z19CNCVecVecMultKerneljPfS_S_)
        /*008c*/ 	.word	0x00000000
.L_23:


//--------------------- .nv.compat                --------------------------
	.section	.nv.compat,"",@"SHT_CUDA_COMPAT_INFO"
	.align	4
        /*0000*/ 	.byte	0x02, 0x09, 0x00, 0x00, 0x02, 0x02, 0x01, 0x00, 0x02, 0x05, 0x05, 0x00, 0x03, 0x07, 0x01, 0x01
        /*0010*/ 	.byte	0x02, 0x03, 0x00, 0x00, 0x02, 0x06, 0x01, 0x00, 0x04, 0x0b, 0x08, 0x00, 0x09, 0x00, 0x00, 0x00
        /*0020*/ 	.byte	0x00, 0x00, 0x00, 0x00


//--------------------- .nv.info._Z23CNCMat4x4VecMult4KernelP6float4S0_S0_S0_jP5uint2jPjjS0_S0_j --------------------------
	.section	.nv.info._Z23CNCMat4x4VecMult4KernelP6float4S0_S0_S0_jP5uint2jPjjS0_S0_j,"",@"SHT_CUDA_INFO"
	.sectionflags	@""
	.align	4


	//----- nvinfo : EIATTR_CUDA_API_VERSION
	.align		4
        /*0000*/ 	.byte	0x04, 0x37
        /*0002*/ 	.short	(.L_25 - .L_24)
.L_24:
        /*0004*/ 	.word	0x00000082


	//----- nvinfo : EIATTR_KPARAM_INFO
	.align		4
.L_25:
        /*0008*/ 	.byte	0x04, 0x17
        /*000a*/ 	.short	(.L_27 - .L_26)
.L_26:
        /*000c*/ 	.word	0x00000000
        /*0010*/ 	.short	0x000b
        /*0012*/ 	.short	0x0058
        /*0014*/ 	.byte	0x00, 0xf0, 0x11, 0x00


	//----- nvinfo : EIATTR_KPARAM_INFO
	.align		4
.L_27:
        /*0018*/ 	.byte	0x04, 0x17
        /*001a*/ 	.short	(.L_29 - .L_28)
.L_28:
        /*001c*/ 	.word	0x00000000
        /*0020*/ 	.short	0x000a
        /*0022*/ 	.short	0x0050
        /*0024*/ 	.byte	0x00, 0xf5, 0x21, 0x00


	//----- nvinfo : EIATTR_KPARAM_INFO
	.align		4
.L_29:
        /*0028*/ 	.byte	0x04, 0x17
        /*002a*/ 	.short	(.L_31 - .L_30)
.L_30:
        /*002c*/ 	.word	0x00000000
        /*0030*/ 	.short	0x0009
        /*0032*/ 	.short	0x0048
        /*0034*/ 	.byte	0x00, 0xf5, 0x21, 0x00


	//----- nvinfo : EIATTR_KPARAM_INFO
	.align		4
.L_31:
        /*0038*/ 	.byte	0x04, 0x17
        /*003a*/ 	.short	(.L_33 - .L_32)
.L_32:
        /*003c*/ 	.word	0x00000000
        /*0040*/ 	.short	0x0008
        /*0042*/ 	.short	0x0040
        /*0044*/ 	.byte	0x00, 0xf0, 0x11, 0x00


	//----- nvinfo : EIATTR_KPARAM_INFO
	.align		4
.L_33:
        /*0048*/ 	.byte	0x04, 0x17
        /*004a*/ 	.short	(.L_35 - .L_34)
.L_34:
        /*004c*/ 	.word	0x00000000
        /*0050*/ 	.short	0x0007
        /*0052*/ 	.short	0x0038
        /*0054*/ 	.byte	0x00, 0xf5, 0x21, 0x00


	//----- nvinfo : EIATTR_KPARAM_INFO
	.align		4
.L_35:
        /*0058*/ 	.byte	0x04, 0x17
        /*005a*/ 	.short	(.L_37 - .L_36)
.L_36:
        /*005c*/ 	.word	0x00000000
        /*0060*/ 	.short	0x0006
        /*0062*/ 	.short	0x0030
        /*0064*/ 	.byte	0x00, 0xf0, 0x11, 0x00


	//----- nvinfo : EIATTR_KPARAM_INFO
	.align		4
.L_37:
        /*0068*/ 	.byte	0x04, 0x17
        /*006a*/ 	.short	(.L_39 - .L_38)
.L_38:
        /*006c*/ 	.word	0x00000000
        /*0070*/ 	.short	0x0005
        /*0072*/ 	.short	0x0028
        /*0074*/ 	.byte	0x00, 0xf5, 0x21, 0x00


	//----- nvinfo : EIATTR_KPARAM_INFO
	.align		4
.L_39:
        /*0078*/ 	.byte	0x04, 0x17
        /*007a*/ 	.short	(.L_41 - .L_40)
.L_40:
        /*007c*/ 	.word	0x00000000
        /*0080*/ 	.short	0x0004
        /*0082*/ 	.short	0x0020
        /*0084*/ 	.byte	0x00, 0xf0, 0x11, 0x00


	//----- nvinfo : EIATTR_KPARAM_INFO
	.align		4
.L_41:
        /*0088*/ 	.byte	0x04, 0x17
        /*008a*/ 	.short	(.L_43 - .L_42)
.L_42:
        /*008c*/ 	.word	0x00000000
        /*0090*/ 	.short	0x0003
        /*0092*/ 	.short	0x0018
        /*0094*/ 	.byte	0x00, 0xf5, 0x21, 0x00


	//----- nvinfo : EIATTR_KPARAM_INFO
	.align		4
.L_43:
        /*0098*/ 	.byte	0x04, 0x17
        /*009a*/ 	.short	(.L_45 - .L_44)
.L_44:
        /*009c*/ 	.word	0x00000000
        /*00a0*/ 	.short	0x0002
        /*00a2*/ 	.short	0x0010
        /*00a4*/ 	.byte	0x00, 0xf5, 0x21, 0x00


	//----- nvinfo : EIATTR_KPARAM_INFO
	.align		4
.L_45:
        /*00a8*/ 	.byte	0x04, 0x17
        /*00aa*/ 	.short	(.L_47 - .L_46)
.L_46:
        /*00ac*/ 	.word	0x00000000
        /*00b0*/ 	.short	0x0001
        /*00b2*/ 	.short	0x0008
        /*00b4*/ 	.byte	0x00, 0xf5, 0x21, 0x00


	//----- nvinfo : EIATTR_KPARAM_INFO
	.align		4
.L_47:
        /*00b8*/ 	.byte	0x04, 0x17
        /*00ba*/ 	.short	(.L_49 - .L_48)
.L_48:
        /*00bc*/ 	.word	0x00000000
        /*00c0*/ 	.short	0x0000
        /*00c2*/ 	.short	0x0000
        /*00c4*/ 	.byte	0x00, 0xf5, 0x21, 0x00


	//----- nvinfo : EIATTR_SPARSE_MMA_MASK
	.align		4
.L_49:
        /*00c8*/ 	.byte	0x03, 0x50
        /*00ca*/ 	.short	0x0000


	//----- nvinfo : EIATTR_MAXREG_COUNT
	.align		4
        /*00cc*/ 	.byte	0x03, 0x1b
        /*00ce*/ 	.short	0x00ff


	//----- nvinfo : EIATTR_MERCURY_ISA_VERSION
	.align		4
        /*00d0*/ 	.byte	0x03, 0x5f
        /*00d2*/ 	.short	0x0101


	//----- nvinfo : EIATTR_VRC_CTA_INIT_COUNT
	.align		4
        /*00d4*/ 	.byte	0x02, 0x4a
	.zero		1
	.zero		1


	//----- nvinfo : EIATTR_EXIT_INSTR_OFFSETS
	.align		4
        /*00d8*/ 	.byte	0x04, 0x1c
        /*00da*/ 	.short	(.L_51 - .L_50)


	//   ....[0]....
.L_50:
        /*00dc*/ 	.word	0x000000d0


	//   ....[1]....
        /*00e0*/ 	.word	0x00000a50


	//----- nvinfo : EIATTR_CRS_STACK_SIZE
	.align		4
.L_51:
        /*00e4*/ 	.byte	0x04, 0x1e
        /*00e6*/ 	.short	(.L_53 - .L_52)
.L_52:
        /*00e8*/ 	.word	0x00000000


	//----- nvinfo : EIATTR_CBANK_PARAM_SIZE
	.align		4
.L_53:
        /*00ec*/ 	.byte	0x03, 0x19
        /*00ee*/ 	.short	0x005c


	//----- nvinfo : EIATTR_PARAM_CBANK
	.align		4
        /*00f0*/ 	.byte	0x04, 0x0a
        /*00f2*/ 	.short	(.L_55 - .L_54)
	.align		4
.L_54:
        /*00f4*/ 	.word	index@(.nv.constant0._Z23CNCMat4x4VecMult4KernelP6float4S0_S0_S0_jP5uint2jPjjS0_S0_j)
        /*00f8*/ 	.short	0x0380
        /*00fa*/ 	.short	0x005c


	//----- nvinfo : EIATTR_SW_WAR
	.align		4
.L_55:
        /*00fc*/ 	.byte	0x04, 0x36
        /*00fe*/ 	.short	(.L_57 - .L_56)
.L_56:
        /*0100*/ 	.word	0x00000008
.L_57:


//--------------------- .nv.info._Z23CNCMat2x2VecMult4KernelP6float4jP5uint2jPjjP6float2S5_j --------------------------
	.section	.nv.info._Z23CNCMat2x2VecMult4KernelP6float4jP5uint2jPjjP6float2S5_j,"",@"SHT_CUDA_INFO"
	.sectionflags	@""
	.align	4


	//----- nvinfo : EIATTR_CUDA_API_VERSION
	.align		4
        /*0000*/ 	.byte	0x04, 0x37
        /*0002*/ 	.short	(.L_59 - .L_58)
.L_58:
        /*0004*/ 	.word	0x00000082


	//----- nvinfo : EIATTR_KPARAM_INFO
	.align		4
.L_59:
        /*0008*/ 	.byte	0x04, 0x17
        /*000a*/ 	.short	(.L_61 - .L_60)
.L_60:
        /*000c*/ 	.word	0x00000000
        /*0010*/ 	.short	0x0008
        /*0012*/ 	.short	0x0040
        /*0014*/ 	.byte	0x00, 0xf0, 0x11, 0x00


	//----- nvinfo : EIATTR_KPARAM_INFO
	.align		4
.L_61:
        /*0018*/ 	.byte	0x04, 0x17
        /*001a*/ 	.short	(.L_63 - .L_62)
.L_62:
        /*001c*/ 	.word	0x00000000
        /*0020*/ 	.short	0x0007
        /*0022*/ 	.short	0x0038
        /*0024*/ 	.byte	0x00, 0xf5, 0x21, 0x00


	//----- nvinfo : EIATTR_KPARAM_INFO
	.align		4
.L_63:
        /*0028*/ 	.byte	0x04, 0x17
        /*002a*/ 	.short	(.L_65 - .L_64)
.L_64:
        /*002c*/ 	.word	0x00000000
        /*0030*/ 	.short	0x0006
        /*0032*/ 	.short	0x0030
        /*0034*/ 	.byte	0x00, 0xf5, 0x21, 0x00


	//----- nvinfo : EIATTR_KPARAM_INFO
	.align		4
.L_65:
        /*0038*/ 	.byte	0x04, 0x17
        /*003a*/ 	.short	(.L_67 - .L_66)
.L_66:
        /*003c*/ 	.word	0x00000000
        /*0040*/ 	.short	0x0005
        /*0042*/ 	.short	0x0028
        /*0044*/ 	.byte	0x00, 0xf0, 0x11, 0x00


	//----- nvinfo : EIATTR_KPARAM_INFO
	.align		4
.L_67:
        /*0048*/ 	.byte	0x04, 0x17
        /*004a*/ 	.short	(.L_69 - .L_68)
.L_68:
        /*004c*/ 	.word	0x00000000
        /*0050*/ 	.short	0x0004
        /*0052*/ 	.short	0x0020
        /*0054*/ 	.byte	0x00, 0xf5, 0x21, 0x00


	//----- nvinfo : EIATTR_KPARAM_INFO
	.align		4
.L_69:
        /*0058*/ 	.byte	0x04, 0x17
        /*005a*/ 	.short	(.L_71 - .L_70)
.L_70:
        /*005c*/ 	.word	0x00000000
        /*0060*/ 	.short	0x0003
        /*0062*/ 	.short	0x0018
        /*0064*/ 	.byte	0x00, 0xf0, 0x11, 0x00


	//----- nvinfo : EIATTR_KPARAM_INFO
	.align		4
.L_71:
        /*0068*/ 	.byte	0x04, 0x17
        /*006a*/ 	.short	(.L_73 - .L_72)
.L_72:
        /*006c*/ 	.word	0x00000000
        /*0070*/ 	.short	0x0002
        /*0072*/ 	.short	0x0010
        /*0074*/ 	.byte	0x00, 0xf5, 0x21, 0x00


	//----- nvinfo : EIATTR_KPARAM_INFO
	.align		4
.L_73:
        /*0078*/ 	.byte	0x04, 0x17
        /*007a*/ 	.short	(.L_75 - .L_74)
.L_74:
        /*007c*/ 	.word	0x00000000
        /*0080*/ 	.short	0x0001
        /*0082*/ 	.short	0x0008
        /*0084*/ 	.byte	0x00, 0xf0, 0x11, 0x00


	//----- nvinfo : EIATTR_KPARAM_INFO
	.align		4
.L_75:
        /*0088*/ 	.byte	0x04, 0x17
        /*008a*/ 	.short	(.L_77 - .L_76)
.L_76:
        /*008c*/ 	.word	0x00000000
        /*0090*/ 	.short	0x0000
        /*0092*/ 	.short	0x0000
        /*0094*/ 	.byte	0x00, 0xf5, 0x21, 0x00


	//----- nvinfo : EIATTR_SPARSE_MMA_MASK
	.align		4
.L_77:
        /*0098*/ 	.byte	0x03, 0x50
        /*009a*/ 	.short	0x0000


	//----- nvinfo : EIATTR_MAXREG_COUNT
	.align		4
        /*009c*/ 	.byte	0x03, 0x1b
        /*009e*/ 	.short	0x00ff


	//----- nvinfo : EIATTR_MERCURY_ISA_VERSION
	.align		4
        /*00a0*/ 	.byte	0x03, 0x5f
        /*00a2*/ 	.short	0x0101


	//----- nvinfo : EIATTR_VRC_CTA_INIT_COUNT
	.align		4
        /*00a4*/ 	.byte	0x02, 0x4a
	.zero		1
	.zero		1


	//----- nvinfo : EIATTR_EXIT_INSTR_OFFSETS
	.align		4
        /*00a8*/ 	.byte	0x04, 0x1c
        /*00aa*/ 	.short	(.L_79 - .L_78)


	//   ....[0]....
.L_78:
        /*00ac*/ 	.word	0x000000d0


	//   ....[1]....
        /*00b0*/ 	.word	0x00000ea0


	//----- nvinfo : EIATTR_CRS_STACK_SIZE
	.align		4
.L_79:
        /*00b4*/ 	.byte	0x04, 0x1e
        /*00b6*/ 	.short	(.L_81 - .L_80)
.L_80:
        /*00b8*/ 	.word	0x00000000


	//----- nvinfo : EIATTR_CBANK_PARAM_SIZE
	.align		4
.L_81:
        /*00bc*/ 	.byte	0x03, 0x19
        /*00be*/ 	.short	0x0044


	//----- nvinfo : EIATTR_PARAM_CBANK
	.align		4
        /*00c0*/ 	.byte	0x04, 0x0a
        /*00c2*/ 	.short	(.L_83 - .L_82)
	.align		4
.L_82:
        /*00c4*/ 	.word	index@(.nv.constant0._Z23CNCMat2x2VecMult4KernelP6float4jP5uint2jPjjP6float2S5_j)
        /*00c8*/ 	.short	0x0380
        /*00ca*/ 	.short	0x0044


	//----- nvinfo : EIATTR_SW_WAR
	.align		4
.L_83:
        /*00cc*/ 	.byte	0x04, 0x36
        /*00ce*/ 	.short	(.L_85 - .L_84)
.L_84:
        /*00d0*/ 	.word	0x00000008
.L_85:


//--------------------- .nv.info._Z22CNCMat1x1VecMultKernelPfjP5uint2jPjjS_S_j --------------------------
	.section	.nv.info._Z22CNCMat1x1VecMultKernelPfjP5uint2jPjjS_S_j,"",@"SHT_CUDA_INFO"
	.sectionflags	@""
	.align	4


	//----- nvinfo : EIATTR_CUDA_API_VERSION
	.align		4
        /*0000*/ 	.byte	0x04, 0x37
        /*0002*/ 	.short	(.L_87 - .L_86)
.L_86:
        /*0004*/ 	.word	0x00000082


	//----- nvinfo : EIATTR_KPARAM_INFO
	.align		4
.L_87:
        /*0008*/ 	.byte	0x04, 0x17
        /*000a*/ 	.short	(.L_89 - .L_88)
.L_88:
        /*000c*/ 	.word	0x00000000
        /*0010*/ 	.short	0x0008
        /*0012*/ 	.short	0x0040
        /*0014*/ 	.byte	0x00, 0xf0, 0x11, 0x00


	//----- nvinfo : EIATTR_KPARAM_INFO
	.align		4
.L_89:
        /*0018*/ 	.byte	0x04, 0x17
        /*001a*/ 	.short	(.L_91 - .L_90)
.L_90:
        /*001c*/ 	.word	0x00000000
        /*0020*/ 	.short	0x0007
        /*0022*/ 	.short	0x0038
        /*0024*/ 	.byte	0x00, 0xf5, 0x21, 0x00


	//----- nvinfo : EIATTR_KPARAM_INFO
	.align		4
.L_91:
        /*0028*/ 	.byte	0x04, 0x17
        /*002a*/ 	.short	(.L_93 - .L_92)
.L_92:
        /*002c*/ 	.word	0x00000000
        /*0030*/ 	.short	0x0006
        /*0032*/ 	.short	0x0030
        /*0034*/ 	.byte	0x00, 0xf5, 0x21, 0x00


	//----- nvinfo : EIATTR_KPARAM_INFO
	.align		4
.L_93:
        /*0038*/ 	.byte	0x04, 0x17
        /*003a*/ 	.short	(.L_95 - .L_94)
.L_94:
        /*003c*/ 	.word	0x00000000
        /*0040*/ 	.short	0x0005
        /*0042*/ 	.short	0x0028
        /*0044*/ 	.byte	0x00, 0xf0, 0x11, 0x00


	//----- nvinfo : EIATTR_KPARAM_INFO
	.align		4
.L_95:
        /*0048*/ 	.byte	0x04, 0x17
        /*004a*/ 	.short	(.L_97 - .L_96)
.L_96:
        /*004c*/ 	.word	0x00000000
        /*0050*/ 	.short	0x0004
        /*0052*/ 	.short	0x0020
        /*0054*/ 	.byte	0x00, 0xf5, 0x21, 0x00


	//----- nvinfo : EIATTR_KPARAM_INFO
	.align		4
.L_97:
        /*0058*/ 	.byte	0x04, 0x17
        /*005a*/ 	.short	(.L_99 - .L_98)
.L_98:
        /*005c*/ 	.word	0x00000000
        /*0060*/ 	.short	0x0003
        /*0062*/ 	.short	0x0018
        /*0064*/ 	.byte	0x00, 0xf0, 0x11, 0x00


	//----- nvinfo : EIATTR_KPARAM_INFO
	.align		4
.L_99:
        /*0068*/ 	.byte	0x04, 0x17
        /*006a*/ 	.short	(.L_101 - .L_100)
.L_100:
        /*006c*/ 	.word	0x00000000
        /*0070*/ 	.short	0x0002
        /*0072*/ 	.short	0x0010
        /*0074*/ 	.byte	0x00, 0xf5, 0x21, 0x00


	//----- nvinfo : EIATTR_KPARAM_INFO
	.align		4
.L_101:
        /*0078*/ 	.byte	0x04, 0x17
        /*007a*/ 	.short	(.L_103 - .L_102)
.L_102:
        /*007c*/ 	.word	0x00000000
        /*0080*/ 	.short	0x0001
        /*0082*/ 	.short	0x0008
        /*0084*/ 	.byte	0x00, 0xf0, 0x11, 0x00


	//----- nvinfo : EIATTR_KPARAM_INFO
	.align		4
.L_103:
        /*0088*/ 	.byte	0x04, 0x17
        /*008a*/ 	.short	(.L_105 - .L_104)
.L_104:
        /*008c*/ 	.word	0x00000000
        /*0090*/ 	.short	0x0000
        /*0092*/ 	.short	0x0000
        /*0094*/ 	.byte	0x00, 0xf5, 0x21, 0x00


	//----- nvinfo : EIATTR_SPARSE_MMA_MASK
	.align		4
.L_105:
        /*0098*/ 	.byte	0x03, 0x50
        /*009a*/ 	.short	0x0000


	//----- nvinfo : EIATTR_MAXREG_COUNT
	.align		4
        /*009c*/ 	.byte	0x03, 0x1b
        /*009e*/ 	.short	0x00ff


	//----- nvinfo : EIATTR_MERCURY_ISA_VERSION
	.align		4
        /*00a0*/ 	.byte	0x03, 0x5f
        /*00a2*/ 	.short	0x0101


	//----- nvinfo : EIATTR_VRC_CTA_INIT_COUNT
	.align		4
        /*00a4*/ 	.byte	0x02, 0x4a
	.zero		1
	.zero		1


	//----- nvinfo : EIATTR_EXIT_INSTR_OFFSETS
	.align		4
        /*00a8*/ 	.byte	0x04, 0x1c
        /*00aa*/ 	.short	(.L_107 - .L_106)


	//   ....[0]....
.L_106:
        /*00ac*/ 	.word	0x000000c0


	//   ....[1]....
        /*00b0*/ 	.word	0x00000f90


	//----- nvinfo : EIATTR_CRS_STACK_SIZE
	.align		4
.L_107:
        /*00b4*/ 	.byte	0x04, 0x1e
        /*00b6*/ 	.short	(.L_109 - .L_108)
.L_108:
        /*00b8*/ 	.word	0x00000000


	//----- nvinfo : EIATTR_CBANK_PARAM_SIZE
	.align		4
.L_109:
        /*00bc*/ 	.byte	0x03, 0x19
        /*00be*/ 	.short	0x0044


	//----- nvinfo : EIATTR_PARAM_CBANK
	.align		4
        /*00c0*/ 	.byte	0x04, 0x0a
        /*00c2*/ 	.short	(.L_111 - .L_110)
	.align		4
.L_110:
        /*00c4*/ 	.word	index@(.nv.constant0._Z22CNCMat1x1VecMultKernelPfjP5uint2jPjjS_S_j)
        /*00c8*/ 	.short	0x0380
        /*00ca*/ 	.short	0x0044


	//----- nvinfo : EIATTR_SW_WAR
	.align		4
.L_111:
        /*00cc*/ 	.byte	0x04, 0x36
        /*00ce*/ 	.short	(.L_113 - .L_112)
.L_112:
        /*00d0*/ 	.word	0x00000008
.L_113:


//--------------------- .nv.info._Z19CNCVecVecMultKerneljPfS_S_ --------------------------
	.section	.nv.info._Z19CNCVecVecMultKerneljPfS_S_,"",@"SHT_CUDA_INFO"
	.sectionflags	@""
	.align	4


	//----- nvinfo : EIATTR_CUDA_API_VERSION
	.align		4
        /*0000*/ 	.byte	0x04, 0x37
        /*0002*/ 	.short	(.L_115 - .L_114)
.L_114:
        /*0004*/ 	.word	0x00000082


	//----- nvinfo : EIATTR_KPARAM_INFO
	.align		4
.L_115:
        /*0008*/ 	.byte	0x04, 0x17
        /*000a*/ 	.short	(.L_117 - .L_116)
.L_116:
        /*000c*/ 	.word	0x00000000
        /*0010*/ 	.short	0x0003
        /*0012*/ 	.short	0x0018
        /*0014*/ 	.byte	0x00, 0xf5, 0x21, 0x00


	//----- nvinfo : EIATTR_KPARAM_INFO
	.align		4
.L_117:
        /*0018*/ 	.byte	0x04, 0x17
        /*001a*/ 	.short	(.L_119 - .L_118)
.L_118:
        /*001c*/ 	.word	0x00000000
        /*0020*/ 	.short	0x0002
        /*0022*/ 	.short	0x0010
        /*0024*/ 	.byte	0x00, 0xf5, 0x21, 0x00


	//----- nvinfo : EIATTR_KPARAM_INFO
	.align		4
.L_119:
        /*0028*/ 	.byte	0x04, 0x17
        /*002a*/ 	.short	(.L_121 - .L_120)
.L_120:
        /*002c*/ 	.word	0x00000000
        /*0030*/ 	.short	0x0001
        /*0032*/ 	.short	0x0008
        /*0034*/ 	.byte	0x00, 0xf5, 0x21, 0x00


	//----- nvinfo : EIATTR_KPARAM_INFO
	.align		4
.L_121:
        /*0038*/ 	.byte	0x04, 0x17
        /*003a*/ 	.short	(.L_123 - .L_122)
.L_122:
        /*003c*/ 	.word	0x00000000
        /*0040*/ 	.short	0x0000
        /*0042*/ 	.short	0x0000
        /*0044*/ 	.byte	0x00, 0xf0, 0x11, 0x00


	//----- nvinfo : EIATTR_SPARSE_MMA_MASK
	.align		4
.L_123:
        /*0048*/ 	.byte	0x03, 0x50
        /*004a*/ 	.short	0x0000


	//----- nvinfo : EIATTR_MAXREG_COUNT
	.align		4
        /*004c*/ 	.byte	0x03, 0x1b
        /*004e*/ 	.short	0x00ff


	//----- nvinfo : EIATTR_MERCURY_ISA_VERSION
	.align		4
        /*0050*/ 	.byte	0x03, 0x5f
        /*0052*/ 	.short	0x0101


	//----- nvinfo : EIATTR_VRC_CTA_INIT_COUNT
	.align		4
        /*0054*/ 	.byte	0x02, 0x4a
	.zero		1
	.zero		1


	//----- nvinfo : EIATTR_EXIT_INSTR_OFFSETS
	.align		4
        /*0058*/ 	.byte	0x04, 0x1c
        /*005a*/ 	.short	(.L_125 - .L_124)


	//   ....[0]....
.L_124:
        /*005c*/ 	.word	0x000000c0


	//   ....[1]....
        /*0060*/ 	.word	0x00000180


	//----- nvinfo : EIATTR_CBANK_PARAM_SIZE
	.align		4
.L_125:
        /*0064*/ 	.byte	0x03, 0x19
        /*0066*/ 	.short	0x0020


	//----- nvinfo : EIATTR_PARAM_CBANK
	.align		4
        /*0068*/ 	.byte	0x04, 0x0a
        /*006a*/ 	.short	(.L_127 - .L_126)
	.align		4
.L_126:
        /*006c*/ 	.word	index@(.nv.constant0._Z19CNCVecVecMultKerneljPfS_S_)
        /*0070*/ 	.short	0x0380
        /*0072*/ 	.short	0x0020


	//----- nvinfo : EIATTR_SW_WAR
	.align		4
.L_127:
        /*0074*/ 	.byte	0x04, 0x36
        /*0076*/ 	.short	(.L_129 - .L_128)
.L_128:
        /*0078*/ 	.word	0x00000008
.L_129:


//--------------------- .nv.callgraph             --------------------------
	.section	.nv.callgraph,"",@"SHT_CUDA_CALLGRAPH"
	.align	4
	.sectionentsize	8
	.align		4
        /*0000*/ 	.word	0x00000000
	.align		4
        /*0004*/ 	.word	0xffffffff
	.align		4
        /*0008*/ 	.word	0x00000000
	.align		4
        /*000c*/ 	.word	0xfffffffe
	.align		4
        /*0010*/ 	.word	0x00000000
	.align		4
        /*0014*/ 	.word	0xfffffffd
	.align		4
        /*0018*/ 	.word	0x00000000
	.align		4
        /*001c*/ 	.word	0xfffffffc


//--------------------- .text._Z23CNCMat4x4VecMult4KernelP6float4S0_S0_S0_jP5uint2jPjjS0_S0_j --------------------------
	.section	.text._Z23CNCMat4x4VecMult4KernelP6float4S0_S0_S0_jP5uint2jPjjS0_S0_j,"ax",@progbits
	.align	128
        .global         _Z23CNCMat4x4VecMult4KernelP6float4S0_S0_S0_jP5uint2jPjjS0_S0_j
        .type           _Z23CNCMat4x4VecMult4KernelP6float4S0_S0_S0_jP5uint2jPjjS0_S0_j,@function
        .size           _Z23CNCMat4x4VecMult4KernelP6float4S0_S0_S0_jP5uint2jPjjS0_S0_j,(.L_x_28 - _Z23CNCMat4x4VecMult4KernelP6float4S0_S0_S0_jP5uint2jPjjS0_S0_j)
        .other          _Z23CNCMat4x4VecMult4KernelP6float4S0_S0_S0_jP5uint2jPjjS0_S0_j,@"STO_CUDA_ENTRY STV_DEFAULT"
_Z23CNCMat4x4VecMult4KernelP6float4S0_S0_S0_jP5uint2jPjjS0_S0_j:
.text._Z23CNCMat4x4VecMult4KernelP6float4S0_S0_S0_jP5uint2jPjjS0_S0_j:
[----:B------:R-:W-:Y:S01]  /*0000*/  LDC R1, c[0x0][0x37c] ;  /* 0x0000df00ff017b82 */ /* 0x000fe20000000800 */
[----:B------:R-:W0:Y:S07]  /*0010*/  S2R R2, SR_CTAID.X ;  /* 0x0000000000027919 */ /* 0x000e2e0000002500 */
[----:B------:R-:W1:Y:S01]  /*0020*/  S2UR UR4, SR_CTAID.Y ;  /* 0x00000000000479c3 */ /* 0x000e620000002600 */
[----:B------:R-:W2:Y:S01]  /*0030*/  LDCU UR5, c[0x0][0x3d8] ;  /* 0x00007b00ff0577ac */ /* 0x000ea20008000800 */
[----:B------:R-:W0:Y:S01]  /*0040*/  S2R R3, SR_TID.X ;  /* 0x0000000000037919 */ /* 0x000e220000002100 */
[----:B------:R-:W3:Y:S05]  /*0050*/  S2R R5, SR_TID.Y ;  /* 0x0000000000057919 */ /* 0x000eea0000002200 */
[----:B------:R-:W1:Y:S02]  /*0060*/  LDC R0, c[0x0][0x370] ;  /* 0x0000dc00ff007b82 */ /* 0x000e640000000800 */
[----:B-1----:R-:W-:Y:S01]  /*0070*/  IMAD R0, R0, UR4, RZ ;  /* 0x0000000400007c24 */ /* 0x002fe2000f8e02ff */
[----:B0-----:R-:W-:-:S04]  /*0080*/  LEA R2, R2, R3, 0x8 ;  /* 0x0000000302027211 */ /* 0x001fc800078e40ff */
[----:B---3--:R-:W-:-:S04]  /*0090*/  LEA R3, R5, R2, 0x4 ;  /* 0x0000000205037211 */ /* 0x008fc800078e20ff */
[----:B------:R-:W-:-:S04]  /*00a0*/  LEA R0, R0, R3, 0x8 ;  /* 0x0000000300007211 */ /* 0x000fc800078e40ff */
[----:B------:R-:W-:-:S04]  /*00b0*/  SHF.L.U32 R2, R0, 0x2, RZ ;  /* 0x0000000200027819 */ /* 0x000fc800000006ff */
[----:B--2---:R-:W-:-:S13]  /*00c0*/  ISETP.GE.U32.AND P0, PT, R2, UR5, PT ;  /* 0x0000000502007c0c */ /* 0x004fda000bf06070 */
[----:B------:R-:W-:Y:S05]  /*00d0*/  @P0 EXIT ;  /* 0x000000000000094d */ /* 0x000fea0003800000 */
[----:B------:R-:W0:Y:S01]  /*00e0*/  LDC.64 R4, c[0x0][0x3a8] ;  /* 0x0000ea00ff047b82 */ /* 0x000e220000000a00 */
[----:B------:R-:W1:Y:S01]  /*00f0*/  LDCU.64 UR4, c[0x0][0x358] ;  /* 0x00006b00ff0477ac */ /* 0x000e620008000a00 */
[----:B0-----:R-:W-:-:S06]  /*0100*/  IMAD.WIDE.U32 R4, R0, 0x8, R4 ;  /* 0x0000000800047825 */ /* 0x001fcc00078e0004 */
[----:B-1----:R-:W2:Y:S01]  /*0110*/  LDG.E.64 R4, desc[UR4][R4.64] ;  /* 0x0000000404047981 */ /* 0x002ea2000c1e1b00 */
[----:B------:R-:W-:Y:S01]  /*0120*/  BSSY.RECONVERGENT B0, `(.L_x_0) ;  /* 0x000008f000007945 */ /* 0x000fe20003800200 */
[----:B------:R-:W-:Y:S02]  /*0130*/  CS2R R12, SRZ ;  /* 0x00000000000c7805 */ /* 0x000fe4000001ff00 */
[----:B------:R-:W-:Y:S02]  /*0140*/  CS2R R14, SRZ ;  /* 0x00000000000e7805 */ /* 0x000fe4000001ff00 */
[----:B--2---:R-:W-:-:S13]  /*0150*/  ISETP.GT.U32.AND P0, PT, R5, R4, PT ;  /* 0x000000040500720c */ /* 0x004fda0003f04070 */
[----:B------:R-:W-:Y:S05]  /*0160*/  @!P0 BRA `(.L_x_1) ;  /* 0x0000000800288947 */ /* 0x000fea0003800000 */
[----:B------:R-:W-:Y:S01]  /*0170*/  MOV R3, R4 ;  /* 0x0000000400037202 */ /* 0x000fe20000000f00 */
[----:B------:R-:W-:Y:S01]  /*0180*/  BSSY.RECONVERGENT B1, `(.L_x_2) ;  /* 0x0000030000017945 */ /* 0x000fe20003800200 */
[----:B------:R-:W-:Y:S02]  /*0190*/  CS2R R14, SRZ ;  /* 0x00000000000e7805 */ /* 0x000fe4000001ff00 */
[----:B------:R-:W-:Y:S02]  /*01a0*/  CS2R R12, SRZ ;  /* 0x00000000000c7805 */ /* 0x000fe4000001ff00 */
[----:B------:R-:W-:-:S04]  /*01b0*/  IADD3 R2, PT, PT, R5, -R3, RZ ;  /* 0x8000000305027210 */ /* 0x000fc80007ffe0ff */
[----:B------:R-:W-:Y:S02]  /*01c0*/  LOP3.LUT R4, R2, 0x1, RZ, 0xc0, !PT ;  /* 0x0000000102047812 */ /* 0x000fe400078ec0ff */
[----:B------:R-:W-:Y:S02]  /*01d0*/  IADD3 R2, PT, PT, R3, 0x1, RZ ;  /* 0x0000000103027810 */ /* 0x000fe40007ffe0ff */
[----:B------:R-:W-:Y:S02]  /*01e0*/  ISETP.NE.U32.AND P0, PT, R4, 0x1, PT ;  /* 0x000000010400780c */ /* 0x000fe40003f05070 */
[----:B------:R-:W-:-:S11]  /*01f0*/  ISETP.NE.AND P1, PT, R5, R2, PT ;  /* 0x000000020500720c */ /* 0x000fd60003f25270 */
[----:B------:R-:W-:Y:S05]  /*0200*/  @P0 BRA `(.L_x_3) ;  /* 0x00000000009c0947 */ /* 0x000fea0003800000 */
[----:B------:R-:W0:Y:S08]  /*0210*/  LDC.64 R6, c[0x0][0x3b8] ;  /* 0x0000ee00ff067b82 */ /* 0x000e300000000a00 */
[----:B------:R-:W1:Y:S08]  /*0220*/  LDC.64 R8, c[0x0][0x380] ;  /* 0x0000e000ff087b82 */ /* 0x000e700000000a00 */
[----:B------:R-:W2:Y:S01]  /*0230*/  LDC.64 R12, c[0x0][0x3c8] ;  /* 0x0000f200ff0c7b82 */ /* 0x000ea20000000a00 */
[----:B0-----:R-:W-:-:S07]  /*0240*/  IMAD.WIDE R6, R3, 0x4, R6 ;  /* 0x0000000403067825 */ /* 0x001fce00078e0206 */
[----:B------:R-:W0:Y:S01]  /*0250*/  LDC.64 R16, c[0x0][0x388] ;  /* 0x0000e200ff107b82 */ /* 0x000e220000000a00 */
[----:B------:R-:W2:Y:S01]  /*0260*/  LDG.E R7, desc[UR4][R6.64] ;  /* 0x0000000406077981 */ /* 0x000ea2000c1e1900 */
[----:B-1----:R-:W-:-:S06]  /*0270*/  IMAD.WIDE R8, R3, 0x10, R8 ;  /* 0x0000001003087825 */ /* 0x002fcc00078e0208 */
[----:B------:R-:W1:Y:S01]  /*0280*/  LDC.64 R20, c[0x0][0x390] ;  /* 0x0000e400ff147b82 */ /* 0x000e620000000a00 */
[----:B------:R-:W3:Y:S07]  /*0290*/  LDG.E.128 R8, desc[UR4][R8.64] ;  /* 0x0000000408087981 */ /* 0x000eee000c1e1d00 */
[----:B------:R-:W4:Y:S01]  /*02a0*/  LDC.64 R24, c[0x0][0x398] ;  /* 0x0000e600ff187b82 */ /* 0x000f220000000a00 */
[----:B0-----:R-:W-:-:S06]  /*02b0*/  IMAD.WIDE R16, R3, 0x10, R16 ;  /* 0x0000001003107825 */ /* 0x001fcc00078e0210 */
[----:B------:R-:W5:Y:S01]  /*02c0*/  LDG.E.128 R16, desc[UR4][R16.64] ;  /* 0x0000000410107981 */ /* 0x000f62000c1e1d00 */
[----:B-1----:R-:W-:-:S06]  /*02d0*/  IMAD.WIDE R20, R3, 0x10, R20 ;  /* 0x0000001003147825 */ /* 0x002fcc00078e0214 */
[----:B------:R-:W5:Y:S01]  /*02e0*/  LDG.E.128 R20, desc[UR4][R20.64] ;  /* 0x0000000414147981 */ /* 0x000f62000c1e1d00 */
[----:B----4-:R-:W-:-:S06]  /*02f0*/  IMAD.WIDE R24, R3, 0x10, R24 ;  /* 0x0000001003187825 */ /* 0x010fcc00078e0218 */
[----:B------:R-:W4:Y:S01]  /*0300*/  LDG.E.128 R24, desc[UR4][R24.64] ;  /* 0x0000000418187981 */ /* 0x000f22000c1e1d00 */
[----:B--2---:R-:W-:-:S06]  /*0310*/  IMAD.WIDE.U32 R12, R7, 0x10, R12 ;  /* 0x00000010070c7825 */ /* 0x004fcc00078e000c */
[----:B------:R-:W3:Y:S02]  /*0320*/  LDG.E.128 R12, desc[UR4][R12.64] ;  /* 0x000000040c0c7981 */ /* 0x000ee4000c1e1d00 */
[-C--:B---3--:R-:W-:Y:S01]  /*0330*/  FMUL R3, R9, R13.reuse ;  /* 0x0000000d09037220 */ /* 0x088fe20000400000 */
[-C--:B-----5:R-:W-:Y:S01]  /*0340*/  FMUL R7, R17, R13.reuse ;  /* 0x0000000d11077220 */ /* 0x0a0fe20000400000 */
[-C--:B------:R-:W-:Y:S01]  /*0350*/  FMUL R29, R21, R13.reuse ;  /* 0x0000000d151d7220 */ /* 0x080fe20000400000 */
[----:B----4-:R-:W-:Y:S01]  /*0360*/  FMUL R31, R25, R13 ;  /* 0x0000000d191f7220 */ /* 0x010fe20000400000 */
[-C--:B------:R-:W-:Y:S01]  /*0370*/  FFMA R3, R8, R12.reuse, R3 ;  /* 0x0000000c08037223 */ /* 0x080fe20000000003 */
[-C--:B------:R-:W-:Y:S01]  /*0380*/  FFMA R7, R16, R12.reuse, R7 ;  /* 0x0000000c10077223 */ /* 0x080fe20000000007 */
[-C--:B------:R-:W-:Y:S01]  /*0390*/  FFMA R29, R20, R12.reuse, R29 ;  /* 0x0000000c141d7223 */ /* 0x080fe2000000001d */
[----:B------:R-:W-:Y:S01]  /*03a0*/  FFMA R31, R24, R12, R31 ;  /* 0x0000000c181f7223 */ /* 0x000fe2000000001f */
        /* <DEDUP_REMOVED lines=8> */
[----:B------:R-:W-:Y:S01]  /*0430*/  MOV R3, R2 ;  /* 0x0000000200037202 */ /* 0x000fe20000000f00 */
[----:B------:R-:W-:Y:S01]  /*0440*/  FADD R12, RZ, R10 ;  /* 0x0000000aff0c7221 */ /* 0x000fe20000000000 */
[----:B------:R-:W-:Y:S01]  /*0450*/  FADD R13, RZ, R18 ;  /* 0x00000012ff0d7221 */ /* 0x000fe20000000000 */
[----:B------:R-:W-:Y:S01]  /*0460*/  FADD R14, RZ, R22 ;  /* 0x00000016ff0e7221 */ /* 0x000fe20000000000 */
[----:B------:R-:W-:-:S07]  /*0470*/  FADD R15, RZ, R15 ;  /* 0x0000000fff0f7221 */ /* 0x000fce0000000000 */
.L_x_3:
[----:B------:R-:W-:Y:S05]  /*0480*/  BSYNC.RECONVERGENT B1 ;  /* 0x0000000000017941 */ /* 0x000fea0003800200 */
.L_x_2:
[----:B------:R-:W-:Y:S05]  /*0490*/  @!P1 BRA `(.L_x_1) ;  /* 0x00000004005c9947 */ /* 0x000fea0003800000 */
[----:B------:R-:W0:Y:S01]  /*04a0*/  LDC.64 R34, c[0x0][0x380] ;  /* 0x0000e000ff227b82 */ /* 0x000e220000000a00 */
[----:B------:R-:W-:-:S07]  /*04b0*/  IADD3 R2, PT, PT, -R5, R3, RZ ;  /* 0x0000000305027210 */ /* 0x000fce0007ffe1ff */
[----:B------:R-:W1:Y:S08]  /*04c0*/  LDC.64 R30, c[0x0][0x3b8] ;  /* 0x0000ee00ff1e7b82 */ /* 0x000e700000000a00 */
[----:B------:R-:W2:Y:S08]  /*04d0*/  LDC.64 R24, c[0x0][0x390] ;  /* 0x0000e400ff187b82 */ /* 0x000eb00000000a00 */
[----:B------:R-:W3:Y:S01]  /*04e0*/  LDC.64 R28, c[0x0][0x398] ;  /* 0x0000e600ff1c7b82 */ /* 0x000ee20000000a00 */
[----:B0-----:R-:W-:-:S04]  /*04f0*/  IADD3 R34, P0, PT, R34, 0x10, RZ ;  /* 0x0000001022227810 */ /* 0x001fc80007f1e0ff */
[----:B------:R-:W-:Y:S02]  /*0500*/  IADD3.X R35, PT, PT, RZ, R35, RZ, P0, !PT ;  /* 0x00000023ff237210 */ /* 0x000fe400007fe4ff */
[----:B-1----:R-:W-:-:S04]  /*0510*/  IADD3 R30, P1, PT, R30, 0x4, RZ ;  /* 0x000000041e1e7810 */ /* 0x002fc80007f3e0ff */
[----:B------:R-:W-:Y:S02]  /*0520*/  IADD3.X R31, PT, PT, RZ, R31, RZ, P1, !PT ;  /* 0x0000001fff1f7210 */ /* 0x000fe40000ffe4ff */
[----:B--2---:R-:W-:-:S04]  /*0530*/  IADD3 R24, P3, PT, R24, 0x10, RZ ;  /* 0x0000001018187810 */ /* 0x004fc80007f7e0ff */
[----:B------:R-:W-:Y:S02]  /*0540*/  IADD3.X R25, PT, PT, RZ, R25, RZ, P3, !PT ;  /* 0x00000019ff197210 */ /* 0x000fe40001ffe4ff */
[----:B---3--:R-:W-:-:S04]  /*0550*/  IADD3 R28, P2, PT, R28, 0x10, RZ ;  /* 0x000000101c1c7810 */ /* 0x008fc80007f5e0ff */
[----:B------:R-:W-:-:S09]  /*0560*/  IADD3.X R29, PT, PT, RZ, R29, RZ, P2, !PT ;  /* 0x0000001dff1d7210 */ /* 0x000fd200017fe4ff */
.L_x_4:
[C---:B------:R-:W-:Y:S01]  /*0570*/  IMAD.WIDE R26, R3.reuse, 0x4, R30 ;  /* 0x00000004031a7825 */ /* 0x040fe200078e021e */
[----:B------:R-:W0:Y:S04]  /*0580*/  LDC.64 R32, c[0x0][0x3c8] ;  /* 0x0000f200ff207b82 */ /* 0x000e280000000a00 */
[----:B------:R-:W0:Y:S01]  /*0590*/  LDG.E R9, desc[UR4][R26.64+-0x4] ;  /* 0xfffffc041a097981 */ /* 0x000e22000c1e1900 */
[----:B------:R-:W-:-:S03]  /*05a0*/  IMAD.WIDE R4, R3, 0x10, R34 ;  /* 0x0000001003047825 */ /* 0x000fc600078e0222 */
[----:B------:R-:W1:Y:S01]  /*05b0*/  LDC.64 R36, c[0x0][0x388] ;  /* 0x0000e200ff247b82 */ /* 0x000e620000000a00 */
[----:B------:R-:W-:Y:S02]  /*05c0*/  IMAD.WIDE R22, R3, 0x10, R24 ;  /* 0x0000001003167825 */ /* 0x000fe400078e0218 */
[----:B------:R-:W2:Y:S04]  /*05d0*/  LDG.E.128 R4, desc[UR4][R4.64+-0x10] ;  /* 0xfffff00404047981 */ /* 0x000ea8000c1e1d00 */
[----:B------:R-:W3:Y:S01]  /*05e0*/  LDG.E.128 R20, desc[UR4][R22.64+-0x10] ;  /* 0xfffff00416147981 */ /* 0x000ee2000c1e1d00 */
[----:B0-----:R-:W-:-:S06]  /*05f0*/  IMAD.WIDE.U32 R8, R9, 0x10, R32 ;  /* 0x0000001009087825 */ /* 0x001fcc00078e0020 */
[----:B------:R-:W2:Y:S01]  /*0600*/  LDG.E.128 R8, desc[UR4][R8.64] ;  /* 0x0000000408087981 */ /* 0x000ea2000c1e1d00 */
[----:B-1----:R-:W-:-:S04]  /*0610*/  IMAD.WIDE R36, R3, 0x10, R36 ;  /* 0x0000001003247825 */ /* 0x002fc800078e0224 */
[----:B--2---:R-:W-:-:S04]  /*0620*/  FMUL R17, R5, R9 ;  /* 0x0000000905117220 */ /* 0x004fc80000400000 */
[----:B------:R-:W-:-:S04]  /*0630*/  FFMA R17, R4, R8, R17 ;  /* 0x0000000804117223 */ /* 0x000fc80000000011 */
[----:B------:R-:W-:Y:S02]  /*0640*/  FFMA R6, R6, R10, R17 ;  /* 0x0000000a06067223 */ /* 0x000fe40000000011 */
[----:B------:R-:W2:Y:S01]  /*0650*/  LDG.E.128 R16, desc[UR4][R36.64] ;  /* 0x0000000424107981 */ /* 0x000ea2000c1e1d00 */
[----:B------:R-:W-:-:S04]  /*0660*/  IMAD.WIDE R4, R3, 0x10, R28 ;  /* 0x0000001003047825 */ /* 0x000fc800078e021c */
[----:B---3--:R-:W-:-:S04]  /*0670*/  FMUL R21, R21, R9 ;  /* 0x0000000915157220 */ /* 0x008fc80000400000 */
[----:B------:R-:W-:-:S04]  /*0680*/  FFMA R21, R20, R8, R21 ;  /* 0x0000000814157223 */ /* 0x000fc80000000015 */
[----:B------:R-:W-:Y:S02]  /*0690*/  FFMA R22, R22, R10, R21 ;  /* 0x0000000a16167223 */ /* 0x000fe40000000015 */
[----:B------:R-:W3:Y:S01]  /*06a0*/  LDG.E R21, desc[UR4][R26.64] ;  /* 0x000000041a157981 */ /* 0x000ee2000c1e1900 */
[----:B--2---:R-:W-:-:S04]  /*06b0*/  FMUL R17, R17, R9 ;  /* 0x0000000911117220 */ /* 0x004fc80000400000 */
[----:B------:R-:W-:Y:S01]  /*06c0*/  FFMA R16, R16, R8, R17 ;  /* 0x0000000810107223 */ /* 0x000fe20000000011 */
[-C--:B------:R-:W-:Y:S02]  /*06d0*/  FFMA R17, R7, R11.reuse, R6 ;  /* 0x0000000b07117223 */ /* 0x080fe40000000006 */
[----:B------:R-:W2:Y:S01]  /*06e0*/  LDG.E.128 R4, desc[UR4][R4.64+-0x10] ;  /* 0xfffff00404047981 */ /* 0x000ea2000c1e1d00 */
[----:B------:R-:W-:Y:S01]  /*06f0*/  FFMA R18, R18, R10, R16 ;  /* 0x0000000a12127223 */ /* 0x000fe20000000010 */
[----:B------:R-:W-:-:S03]  /*0700*/  FFMA R23, R23, R11, R22 ;  /* 0x0000000b17177223 */ /* 0x000fc60000000016 */
[----:B------:R-:W-:Y:S01]  /*0710*/  FFMA R18, R19, R11, R18 ;  /* 0x0000000b13127223 */ /* 0x000fe20000000012 */
[----:B---3--:R-:W-:-:S04]  /*0720*/  IMAD.WIDE.U32 R20, R21, 0x10, R32 ;  /* 0x0000001015147825 */ /* 0x008fc800078e0020 */
[----:B------:R-:W-:Y:S01]  /*0730*/  FADD R26, R17, R12 ;  /* 0x0000000c111a7221 */ /* 0x000fe20000000000 */
[----:B------:R-:W-:Y:S01]  /*0740*/  FADD R27, R23, R14 ;  /* 0x0000000e171b7221 */ /* 0x000fe20000000000 */
[----:B------:R-:W-:Y:S01]  /*0750*/  FADD R32, R18, R13 ;  /* 0x0000000d12207221 */ /* 0x000fe20000000000 */
[----:B------:R-:W-:Y:S01]  /*0760*/  MOV R12, R28 ;  /* 0x0000001c000c7202 */ /* 0x000fe20000000f00 */
[----:B------:R-:W3:Y:S01]  /*0770*/  LDG.E.128 R16, desc[UR4][R36.64+0x10] ;  /* 0x0000100424107981 */ /* 0x000ee2000c1e1d00 */
[----:B------:R-:W-:-:S03]  /*0780*/  MOV R13, R29 ;  /* 0x0000001d000d7202 */ /* 0x000fc60000000f00 */
[----:B------:R-:W3:Y:S01]  /*0790*/  LDG.E.128 R20, desc[UR4][R20.64] ;  /* 0x0000000414147981 */ /* 0x000ee2000c1e1d00 */
[----:B------:R-:W-:-:S04]  /*07a0*/  IMAD.WIDE R12, R3, 0x10, R12 ;  /* 0x00000010030c7825 */ /* 0x000fc800078e020c */
[----:B--2---:R-:W-:-:S04]  /*07b0*/  FMUL R9, R5, R9 ;  /* 0x0000000905097220 */ /* 0x004fc80000400000 */
[----:B------:R-:W-:Y:S01]  /*07c0*/  FFMA R9, R4, R8, R9 ;  /* 0x0000000804097223 */ /* 0x000fe20000000009 */
[----:B------:R-:W-:Y:S02]  /*07d0*/  MOV R4, R34 ;  /* 0x0000002200047202 */ /* 0x000fe40000000f00 */
[----:B------:R-:W-:Y:S01]  /*07e0*/  MOV R5, R35 ;  /* 0x0000002300057202 */ /* 0x000fe20000000f00 */
[----:B------:R-:W-:Y:S01]  /*07f0*/  FFMA R6, R6, R10, R9 ;  /* 0x0000000a06067223 */ /* 0x000fe20000000009 */
[----:B------:R-:W-:Y:S02]  /*0800*/  MOV R8, R24 ;  /* 0x0000001800087202 */ /* 0x000fe40000000f00 */
[----:B------:R-:W-:Y:S01]  /*0810*/  MOV R9, R25 ;  /* 0x0000001900097202 */ /* 0x000fe20000000f00 */
[----:B------:R-:W-:Y:S01]  /*0820*/  FFMA R6, R7, R11, R6 ;  /* 0x0000000b07067223 */ /* 0x000fe20000000006 */
[----:B------:R-:W-:-:S04]  /*0830*/  IMAD.WIDE R4, R3, 0x10, R4 ;  /* 0x0000001003047825 */ /* 0x000fc800078e0204 */
[----:B------:R-:W-:-:S04]  /*0840*/  IMAD.WIDE R8, R3, 0x10, R8 ;  /* 0x0000001003087825 */ /* 0x000fc800078e0208 */
[----:B------:R-:W-:Y:S02]  /*0850*/  FADD R33, R6, R15 ;  /* 0x0000000f06217221 */ /* 0x000fe40000000000 */
[----:B------:R-:W2:Y:S04]  /*0860*/  LDG.E.128 R4, desc[UR4][R4.64] ;  /* 0x0000000404047981 */ /* 0x000ea8000c1e1d00 */
[----:B------:R-:W4:Y:S04]  /*0870*/  LDG.E.128 R8, desc[UR4][R8.64] ;  /* 0x0000000408087981 */ /* 0x000f28000c1e1d00 */
[----:B------:R-:W5:Y:S01]  /*0880*/  LDG.E.128 R12, desc[UR4][R12.64] ;  /* 0x000000040c0c7981 */ /* 0x000f62000c1e1d00 */
[----:B---3--:R-:W-:Y:S01]  /*0890*/  FMUL R17, R17, R21 ;  /* 0x0000001511117220 */ /* 0x008fe20000400000 */
[----:B------:R-:W-:-:S03]  /*08a0*/  IADD3 R2, PT, PT, R2, 0x2, RZ ;  /* 0x0000000202027810 */ /* 0x000fc60007ffe0ff */
[----:B------:R-:W-:Y:S01]  /*08b0*/  FFMA R17, R16, R20, R17 ;  /* 0x0000001410117223 */ /* 0x000fe20000000011 */
[----:B------:R-:W-:-:S03]  /*08c0*/  ISETP.NE.AND P0, PT, R2, RZ, PT ;  /* 0x000000ff0200720c */ /* 0x000fc60003f05270 */
[----:B------:R-:W-:-:S04]  /*08d0*/  FFMA R18, R18, R22, R17 ;  /* 0x0000001612127223 */ /* 0x000fc80000000011 */
[----:B------:R-:W-:Y:S01]  /*08e0*/  FFMA R19, R19, R23, R18 ;  /* 0x0000001713137223 */ /* 0x000fe20000000012 */
[----:B------:R-:W-:Y:S01]  /*08f0*/  IADD3 R3, PT, PT, R3, 0x2, RZ ;  /* 0x0000000203037810 */ /* 0x000fe20007ffe0ff */
[-C--:B--2---:R-:W-:Y:S01]  /*0900*/  FMUL R17, R5, R21.reuse ;  /* 0x0000001505117220 */ /* 0x084fe20000400000 */
[-C--:B----4-:R-:W-:Y:S01]  /*0910*/  FMUL R37, R9, R21.reuse ;  /* 0x0000001509257220 */ /* 0x090fe20000400000 */
[----:B-----5:R-:W-:Y:S02]  /*0920*/  FMUL R21, R13, R21 ;  /* 0x000000150d157220 */ /* 0x020fe40000400000 */
[-C--:B------:R-:W-:Y:S01]  /*0930*/  FFMA R17, R4, R20.reuse, R17 ;  /* 0x0000001404117223 */ /* 0x080fe20000000011 */
[-C--:B------:R-:W-:Y:S01]  /*0940*/  FFMA R37, R8, R20.reuse, R37 ;  /* 0x0000001408257223 */ /* 0x080fe20000000025 */
[----:B------:R-:W-:Y:S02]  /*0950*/  FFMA R21, R12, R20, R21 ;  /* 0x000000140c157223 */ /* 0x000fe40000000015 */
[-C--:B------:R-:W-:Y:S01]  /*0960*/  FFMA R6, R6, R22.reuse, R17 ;  /* 0x0000001606067223 */ /* 0x080fe20000000011 */
[-C--:B------:R-:W-:Y:S01]  /*0970*/  FFMA R10, R10, R22.reuse, R37 ;  /* 0x000000160a0a7223 */ /* 0x080fe20000000025 */
[----:B------:R-:W-:-:S02]  /*0980*/  FFMA R14, R14, R22, R21 ;  /* 0x000000160e0e7223 */ /* 0x000fc40000000015 */
[-C--:B------:R-:W-:Y:S01]  /*0990*/  FFMA R7, R7, R23.reuse, R6 ;  /* 0x0000001707077223 */ /* 0x080fe20000000006 */
[-C--:B------:R-:W-:Y:S01]  /*09a0*/  FFMA R10, R11, R23.reuse, R10 ;  /* 0x000000170b0a7223 */ /* 0x080fe2000000000a */
[----:B------:R-:W-:Y:S01]  /*09b0*/  FFMA R4, R15, R23, R14 ;  /* 0x000000170f047223 */ /* 0x000fe2000000000e */
[----:B------:R-:W-:Y:S01]  /*09c0*/  FADD R13, R32, R19 ;  /* 0x00000013200d7221 */ /* 0x000fe20000000000 */
[----:B------:R-:W-:Y:S01]  /*09d0*/  FADD R12, R26, R7 ;  /* 0x000000071a0c7221 */ /* 0x000fe20000000000 */
[----:B------:R-:W-:Y:S01]  /*09e0*/  FADD R14, R27, R10 ;  /* 0x0000000a1b0e7221 */ /* 0x000fe20000000000 */
[----:B------:R-:W-:Y:S01]  /*09f0*/  FADD R15, R33, R4 ;  /* 0x00000004210f7221 */ /* 0x000fe20000000000 */
[----:B------:R-:W-:Y:S06]  /*0a00*/  @P0 BRA `(.L_x_4) ;  /* 0xfffffff800d80947 */ /* 0x000fec000383ffff */
.L_x_1:
[----:B------:R-:W-:Y:S05]  /*0a10*/  BSYNC.RECONVERGENT B0 ;  /* 0x0000000000007941 */ /* 0x000fea0003800200 */
.L_x_0:
[----:B------:R-:W0:Y:S02]  /*0a20*/  LDC.64 R2, c[0x0][0x3d0] ;  /* 0x0000f400ff027b82 */ /* 0x000e240000000a00 */
[----:B0-----:R-:W-:-:S05]  /*0a30*/  IMAD.WIDE.U32 R2, R0, 0x10, R2 ;  /* 0x0000001000027825 */ /* 0x001fca00078e0002 */
[----:B------:R-:W-:Y:S01]  /*0a40*/  STG.E.128 desc[UR4][R2.64], R12 ;  /* 0x0000000c02007986 */ /* 0x000fe2000c101d04 */
[----:B------:R-:W-:Y:S05]  /*0a50*/  EXIT ;  /* 0x000000000000794d */ /* 0x000fea0003800000 */
.L_x_5:
[----:B------:R-:W-:-:S00]  /*0a60*/  BRA `(.L_x_5) ;  /* 0xfffffffc00fc7947 */ /* 0x000fc0000383ffff */
[----:B------:R-:W-:-:S00]  /*0a70*/  NOP ;  /* 0x0000000000007918 */ /* 0x000fc00000000000 */
        /* <DEDUP_REMOVED lines=8> */
.L_x_28:


//--------------------- .text._Z23CNCMat2x2VecMult4KernelP6float4jP5uint2jPjjP6float2S5_j --------------------------
	.section	.text._Z23CNCMat2x2VecMult4KernelP6float4jP5uint2jPjjP6float2S5_j,"ax",@progbits
	.align	128
        .global         _Z23CNCMat2x2VecMult4KernelP6float4jP5uint2jPjjP6float2S5_j
        .type           _Z23CNCMat2x2VecMult4KernelP6float4jP5uint2jPjjP6float2S5_j,@function
        .size           _Z23CNCMat2x2VecMult4KernelP6float4jP5uint2jPjjP6float2S5_j,(.L_x_29 - _Z23CNCMat2x2VecMult4KernelP6float4jP5uint2jPjjP6float2S5_j)
        .other          _Z23CNCMat2x2VecMult4KernelP6float4jP5uint2jPjjP6float2S5_j,@"STO_CUDA_ENTRY STV_DEFAULT"
_Z23CNCMat2x2VecMult4KernelP6float4jP5uint2jPjjP6float2S5_j:
.text._Z23CNCMat2x2VecMult4KernelP6float4jP5uint2jPjjP6float2S5_j:
        /* <DEDUP_REMOVED lines=16> */
[----:B0-----:R-:W-:-:S05]  /*0100*/  IMAD.WIDE.U32 R2, R0, 0x8, R2 ;  /* 0x0000000800027825 */ /* 0x001fca00078e0002 */
[----:B-1----:R-:W2:Y:S01]  /*0110*/  LDG.E.64 R4, desc[UR4][R2.64] ;  /* 0x0000000402047981 */ /* 0x002ea2000c1e1b00 */
[----:B------:R-:W-:Y:S01]  /*0120*/  BSSY.RECONVERGENT B0, `(.L_x_6) ;  /* 0x00000d4000007945 */ /* 0x000fe20003800200 */
[----:B------:R-:W-:Y:S02]  /*0130*/  CS2R R16, SRZ ;  /* 0x0000000000107805 */ /* 0x000fe4000001ff00 */
[----:B--2---:R-:W-:-:S13]  /*0140*/  ISETP.GE.U32.AND P0, PT, R4, R5, PT ;  /* 0x000000050400720c */ /* 0x004fda0003f06070 */
[----:B------:R-:W-:Y:S05]  /*0150*/  @P0 BRA `(.L_x_7) ;  /* 0x0000000c00400947 */ /* 0x000fea0003800000 */
[----:B------:R-:W-:Y:S01]  /*0160*/  MOV R2, R4 ;  /* 0x0000000400027202 */ /* 0x000fe20000000f00 */
[----:B------:R-:W-:Y:S01]  /*0170*/  BSSY.RECONVERGENT B1, `(.L_x_8) ;  /* 0x0000068000017945 */ /* 0x000fe20003800200 */
[----:B------:R-:W-:Y:S02]  /*0180*/  CS2R R16, SRZ ;  /* 0x0000000000107805 */ /* 0x000fe4000001ff00 */
[CC--:B------:R-:W-:Y:S02]  /*0190*/  IADD3 R3, PT, PT, R5.reuse, -R2.reuse, RZ ;  /* 0x8000000205037210 */ /* 0x0c0fe40007ffe0ff */
[----:B------:R-:W-:Y:S02]  /*01a0*/  IADD3 R5, PT, PT, -R5, R2, RZ ;  /* 0x0000000205057210 */ /* 0x000fe40007ffe1ff */
[----:B------:R-:W-:Y:S02]  /*01b0*/  LOP3.LUT R4, R3, 0x7, RZ, 0xc0, !PT ;  /* 0x0000000703047812 */ /* 0x000fe400078ec0ff */
[----:B------:R-:W-:-:S02]  /*01c0*/  ISETP.GT.U32.AND P1, PT, R5, -0x8, PT ;  /* 0xfffffff80500780c */ /* 0x000fc40003f24070 */
[----:B------:R-:W-:-:S11]  /*01d0*/  ISETP.NE.AND P0, PT, R4, RZ, PT ;  /* 0x000000ff0400720c */ /* 0x000fd60003f05270 */
[----:B------:R-:W-:Y:S05]  /*01e0*/  @P1 BRA `(.L_x_9) ;  /* 0x0000000400801947 */ /* 0x000fea0003800000 */
[----:B------:R-:W0:Y:S01]  /*01f0*/  LDC.64 R18, c[0x0][0x3a0] ;  /* 0x0000e800ff127b82 */ /* 0x000e220000000a00 */
[----:B------:R-:W-:Y:S01]  /*0200*/  LOP3.LUT R5, R3, 0xfffffff8, RZ, 0xc0, !PT ;  /* 0xfffffff803057812 */ /* 0x000fe200078ec0ff */
[----:B------:R-:W-:-:S03]  /*0210*/  HFMA2 R17, -RZ, RZ, 0, 0 ;  /* 0x00000000ff117431 */ /* 0x000fc600000001ff */
[----:B------:R-:W-:-:S03]  /*0220*/  IADD3 R5, PT, PT, -R5, RZ, RZ ;  /* 0x000000ff05057210 */ /* 0x000fc60007ffe1ff */
[----:B------:R-:W1:Y:S01]  /*0230*/  LDC.64 R6, c[0x0][0x380] ;  /* 0x0000e000ff067b82 */ /* 0x000e620000000a00 */
[----:B0-----:R-:W-:-:S04]  /*0240*/  IADD3 R18, P1, PT, R18, 0x10, RZ ;  /* 0x0000001012127810 */ /* 0x001fc80007f3e0ff */
[----:B------:R-:W-:Y:S02]  /*0250*/  IADD3.X R19, PT, PT, RZ, R19, RZ, P1, !PT ;  /* 0x00000013ff137210 */ /* 0x000fe40000ffe4ff */
[----:B-1----:R-:W-:-:S04]  /*0260*/  IADD3 R6, P2, PT, R6, 0x40, RZ ;  /* 0x0000004006067810 */ /* 0x002fc80007f5e0ff */
[----:B------:R-:W-:-:S09]  /*0270*/  IADD3.X R7, PT, PT, RZ, R7, RZ, P2, !PT ;  /* 0x00000007ff077210 */ /* 0x000fd200017fe4ff */
.L_x_10:
[C---:B------:R-:W-:Y:S01]  /*0280*/  IMAD.WIDE R26, R2.reuse, 0x4, R18 ;  /* 0x00000004021a7825 */ /* 0x040fe200078e0212 */
[----:B------:R-:W0:Y:S04]  /*0290*/  LDC.64 R22, c[0x0][0x3b0] ;  /* 0x0000ec00ff167b82 */ /* 0x000e280000000a00 */
[----:B------:R-:W0:Y:S01]  /*02a0*/  LDG.E R21, desc[UR4][R26.64+-0x10] ;  /* 0xfffff0041a157981 */ /* 0x000e22000c1e1900 */
[----:B------:R-:W-:-:S03]  /*02b0*/  IMAD.WIDE R12, R2, 0x10, R6 ;  /* 0x00000010020c7825 */ /* 0x000fc600078e0206 */
[----:B------:R-:W2:Y:S04]  /*02c0*/  LDG.E R15, desc[UR4][R26.64+-0xc] ;  /* 0xfffff4041a0f7981 */ /* 0x000ea8000c1e1900 */
[----:B------:R-:W3:Y:S04]  /*02d0*/  LDG.E.128 R8, desc[UR4][R12.64+-0x40] ;  /* 0xffffc0040c087981 */ /* 0x000ee8000c1e1d00 */
[----:B------:R-:W4:Y:S01]  /*02e0*/  LDG.E R29, desc[UR4][R26.64+-0x8] ;  /* 0xfffff8041a1d7981 */ /* 0x000f22000c1e1900 */
[----:B0-----:R-:W-:-:S06]  /*02f0*/  IMAD.WIDE.U32 R20, R21, 0x8, R22 ;  /* 0x0000000815147825 */ /* 0x001fcc00078e0016 */
[----:B------:R-:W3:Y:S01]  /*0300*/  LDG.E.64 R20, desc[UR4][R20.64] ;  /* 0x0000000414147981 */ /* 0x000ee2000c1e1b00 */
[----:B--2---:R-:W-:-:S06]  /*0310*/  IMAD.WIDE.U32 R14, R15, 0x8, R22 ;  /* 0x000000080f0e7825 */ /* 0x004fcc00078e0016 */
[----:B------:R-:W2:Y:S01]  /*0320*/  LDG.E.64 R14, desc[UR4][R14.64] ;  /* 0x000000040e0e7981 */ /* 0x000ea2000c1e1b00 */
[-C--:B---3--:R-:W-:Y:S01]  /*0330*/  FMUL R9, R9, R21.reuse ;  /* 0x0000001509097220 */ /* 0x088fe20000400000 */
[----:B------:R-:W-:-:S03]  /*0340*/  FMUL R11, R11, R21 ;  /* 0x000000150b0b7220 */ /* 0x000fc60000400000 */
[-C--:B------:R-:W-:Y:S01]  /*0350*/  FFMA R25, R8, R20.reuse, R9 ;  /* 0x0000001408197223 */ /* 0x080fe20000000009 */
[----:B------:R-:W-:Y:S02]  /*0360*/  FFMA R28, R10, R20, R11 ;  /* 0x000000140a1c7223 */ /* 0x000fe4000000000b */
[----:B------:R-:W2:Y:S01]  /*0370*/  LDG.E.128 R8, desc[UR4][R12.64+-0x30] ;  /* 0xffffd0040c087981 */ /* 0x000ea2000c1e1d00 */
[----:B----4-:R-:W-:-:S04]  /*0380*/  IMAD.WIDE.U32 R20, R29, 0x8, R22 ;  /* 0x000000081d147825 */ /* 0x010fc800078e0016 */
[----:B------:R-:W-:Y:S01]  /*0390*/  FADD R24, R25, R16 ;  /* 0x0000001019187221 */ /* 0x000fe20000000000 */
[----:B------:R-:W-:Y:S01]  /*03a0*/  FADD R16, R28, R17 ;  /* 0x000000111c107221 */ /* 0x000fe20000000000 */
[----:B------:R-:W3:Y:S01]  /*03b0*/  LDG.E R29, desc[UR4][R26.64+-0x4] ;  /* 0xfffffc041a1d7981 */ /* 0x000ee2000c1e1900 */
[-C--:B--2---:R-:W-:Y:S01]  /*03c0*/  FMUL R9, R9, R15.reuse ;  /* 0x0000000f09097220 */ /* 0x084fe20000400000 */
[----:B------:R-:W-:-:S03]  /*03d0*/  FMUL R11, R11, R15 ;  /* 0x0000000f0b0b7220 */ /* 0x000fc60000400000 */
[-C--:B------:R-:W-:Y:S01]  /*03e0*/  FFMA R25, R8, R14.reuse, R9 ;  /* 0x0000000e08197223 */ /* 0x080fe20000000009 */
[----:B------:R-:W-:Y:S02]  /*03f0*/  FFMA R17, R10, R14, R11 ;  /* 0x0000000e0a117223 */ /* 0x000fe4000000000b */
[----:B------:R3:W2:Y:S04]  /*0400*/  LDG.E.64 R14, desc[UR4][R20.64] ;  /* 0x00000004140e7981 */ /* 0x0006a8000c1e1b00 */
[----:B------:R-:W2:Y:S01]  /*0410*/  LDG.E.128 R8, desc[UR4][R12.64+-0x20] ;  /* 0xffffe0040c087981 */ /* 0x000ea2000c1e1d00 */
[----:B------:R-:W-:Y:S01]  /*0420*/  FADD R24, R24, R25 ;  /* 0x0000001918187221 */ /* 0x000fe20000000000 */
[----:B------:R-:W-:Y:S01]  /*0430*/  FADD R16, R16, R17 ;  /* 0x0000001110107221 */ /* 0x000fe20000000000 */
[----:B---3--:R-:W-:-:S02]  /*0440*/  IMAD.WIDE.U32 R20, R29, 0x8, R22 ;  /* 0x000000081d147825 */ /* 0x008fc400078e0016 */
[----:B------:R-:W3:Y:S02]  /*0450*/  LDG.E R29, desc[UR4][R26.64] ;  /* 0x000000041a1d7981 */ /* 0x000ee4000c1e1900 */
        /* <DEDUP_REMOVED lines=14> */
[----:B------:R-:W2:Y:S04]  /*0540*/  LDG.E.64 R14, desc[UR4][R20.64] ;  /* 0x00000004140e7981 */ /* 0x000ea8000c1e1b00 */
[----:B------:R-:W2:Y:S01]  /*0550*/  LDG.E.128 R8, desc[UR4][R12.64] ;  /* 0x000000040c087981 */ /* 0x000ea2000c1e1d00 */
[----:B---3--:R-:W-:-:S04]  /*0560*/  IMAD.WIDE.U32 R28, R29, 0x8, R22 ;  /* 0x000000081d1c7825 */ /* 0x008fc800078e0016 */
[----:B------:R-:W-:Y:S01]  /*0570*/  FADD R16, R16, R17 ;  /* 0x0000001110107221 */ /* 0x000fe20000000000 */
[----:B------:R-:W3:Y:S04]  /*0580*/  LDG.E R21, desc[UR4][R26.64+0x8] ;  /* 0x000008041a157981 */ /* 0x000ee8000c1e1900 */
[----:B------:R-:W4:Y:S01]  /*0590*/  LDG.E R26, desc[UR4][R26.64+0xc] ;  /* 0x00000c041a1a7981 */ /* 0x000f22000c1e1900 */
[-C--:B--2---:R-:W-:Y:S01]  /*05a0*/  FMUL R9, R9, R15.reuse ;  /* 0x0000000f09097220 */ /* 0x084fe20000400000 */
[----:B------:R-:W-:-:S03]  /*05b0*/  FMUL R11, R11, R15 ;  /* 0x0000000f0b0b7220 */ /* 0x000fc60000400000 */
[-C--:B------:R-:W-:Y:S01]  /*05c0*/  FFMA R20, R8, R14.reuse, R9 ;  /* 0x0000000e08147223 */ /* 0x080fe20000000009 */
[----:B------:R-:W-:Y:S02]  /*05d0*/  FFMA R17, R10, R14, R11 ;  /* 0x0000000e0a117223 */ /* 0x000fe4000000000b */
[----:B------:R3:W2:Y:S04]  /*05e0*/  LDG.E.64 R14, desc[UR4][R28.64] ;  /* 0x000000041c0e7981 */ /* 0x0006a8000c1e1b00 */
[----:B------:R-:W2:Y:S01]  /*05f0*/  LDG.E.128 R8, desc[UR4][R12.64+0x10] ;  /* 0x000010040c087981 */ /* 0x000ea2000c1e1d00 */
[----:B------:R-:W-:Y:S01]  /*0600*/  FADD R24, R24, R25 ;  /* 0x0000001918187221 */ /* 0x000fe20000000000 */
[----:B---3--:R-:W-:-:S04]  /*0610*/  IMAD.WIDE.U32 R28, R21, 0x8, R22 ;  /* 0x00000008151c7825 */ /* 0x008fc800078e0016 */
[----:B------:R-:W-:Y:S01]  /*0620*/  FADD R24, R24, R20 ;  /* 0x0000001418187221 */ /* 0x000fe20000000000 */
[----:B----4-:R-:W-:Y:S01]  /*0630*/  IMAD.WIDE.U32 R22, R26, 0x8, R22 ;  /* 0x000000081a167825 */ /* 0x010fe200078e0016 */
[----:B------:R-:W3:Y:S05]  /*0640*/  LDG.E.64 R20, desc[UR4][R28.64] ;  /* 0x000000041c147981 */ /* 0x000eea000c1e1b00 */
[----:B------:R-:W4:Y:S01]  /*0650*/  LDG.E.64 R22, desc[UR4][R22.64] ;  /* 0x0000000416167981 */ /* 0x000f22000c1e1b00 */
[-C--:B--2---:R-:W-:Y:S01]  /*0660*/  FMUL R9, R9, R15.reuse ;  /* 0x0000000f09097220 */ /* 0x084fe20000400000 */
[----:B------:R-:W-:-:S03]  /*0670*/  FMUL R11, R11, R15 ;  /* 0x0000000f0b0b7220 */ /* 0x000fc60000400000 */
[-C--:B------:R-:W-:Y:S01]  /*0680*/  FFMA R25, R8, R14.reuse, R9 ;  /* 0x0000000e08197223 */ /* 0x080fe20000000009 */
[----:B------:R-:W-:Y:S02]  /*0690*/  FFMA R27, R10, R14, R11 ;  /* 0x0000000e0a1b7223 */ /* 0x000fe4000000000b */
[----:B------:R-:W3:Y:S04]  /*06a0*/  LDG.E.128 R8, desc[UR4][R12.64+0x20] ;  /* 0x000020040c087981 */ /* 0x000ee8000c1e1d00 */
[----:B------:R-:W4:Y:S01]  /*06b0*/  LDG.E.128 R12, desc[UR4][R12.64+0x30] ;  /* 0x000030040c0c7981 */ /* 0x000f22000c1e1d00 */
[----:B------:R-:W-:Y:S01]  /*06c0*/  IADD3 R5, PT, PT, R5, 0x8, RZ ;  /* 0x0000000805057810 */ /* 0x000fe20007ffe0ff */
[----:B------:R-:W-:-:S03]  /*06d0*/  FADD R16, R16, R17 ;  /* 0x0000001110107221 */ /* 0x000fc60000000000 */
[----:B------:R-:W-:Y:S01]  /*06e0*/  ISETP.NE.AND P1, PT, R5, RZ, PT ;  /* 0x000000ff0500720c */ /* 0x000fe20003f25270 */
[----:B------:R-:W-:Y:S01]  /*06f0*/  FADD R24, R24, R25 ;  /* 0x0000001918187221 */ /* 0x000fe20000000000 */
[----:B------:R-:W-:Y:S01]  /*0700*/  FADD R16, R16, R27 ;  /* 0x0000001b10107221 */ /* 0x000fe20000000000 */
[----:B------:R-:W-:Y:S01]  /*0710*/  IADD3 R2, PT, PT, R2, 0x8, RZ ;  /* 0x0000000802027810 */ /* 0x000fe20007ffe0ff */
[-C--:B---3--:R-:W-:Y:S01]  /*0720*/  FMUL R9, R9, R21.reuse ;  /* 0x0000001509097220 */ /* 0x088fe20000400000 */
[----:B------:R-:W-:-:S03]  /*0730*/  FMUL R11, R11, R21 ;  /* 0x000000150b0b7220 */ /* 0x000fc60000400000 */
[-C--:B------:R-:W-:Y:S01]  /*0740*/  FFMA R9, R8, R20.reuse, R9 ;  /* 0x0000001408097223 */ /* 0x080fe20000000009 */
[----:B------:R-:W-:Y:S01]  /*0750*/  FFMA R11, R10, R20, R11 ;  /* 0x000000140a0b7223 */ /* 0x000fe2000000000b */
[-C--:B----4-:R-:W-:Y:S01]  /*0760*/  FMUL R17, R13, R23.reuse ;  /* 0x000000170d117220 */ /* 0x090fe20000400000 */
[----:B------:R-:W-:Y:S01]  /*0770*/  FMUL R15, R15, R23 ;  /* 0x000000170f0f7220 */ /* 0x000fe20000400000 */
[----:B------:R-:W-:Y:S01]  /*0780*/  FADD R9, R24, R9 ;  /* 0x0000000918097221 */ /* 0x000fe20000000000 */
[----:B------:R-:W-:Y:S01]  /*0790*/  FADD R11, R16, R11 ;  /* 0x0000000b100b7221 */ /* 0x000fe20000000000 */
[-C--:B------:R-:W-:Y:S01]  /*07a0*/  FFMA R12, R12, R22.reuse, R17 ;  /* 0x000000160c0c7223 */ /* 0x080fe20000000011 */
[----:B------:R-:W-:-:S03]  /*07b0*/  FFMA R14, R14, R22, R15 ;  /* 0x000000160e0e7223 */ /* 0x000fc6000000000f */
[----:B------:R-:W-:Y:S01]  /*07c0*/  FADD R16, R9, R12 ;  /* 0x0000000c09107221 */ /* 0x000fe20000000000 */
[----:B------:R-:W-:Y:S01]  /*07d0*/  FADD R17, R11, R14 ;  /* 0x0000000e0b117221 */ /* 0x000fe20000000000 */
[----:B------:R-:W-:Y:S06]  /*07e0*/  @P1 BRA `(.L_x_10) ;  /* 0xfffffff800a41947 */ /* 0x000fec000383ffff */
.L_x_9:
[----:B------:R-:W-:Y:S05]  /*07f0*/  BSYNC.RECONVERGENT B1 ;  /* 0x0000000000017941 */ /* 0x000fea0003800200 */
.L_x_8:
[----:B------:R-:W-:Y:S05]  /*0800*/  @!P0 BRA `(.L_x_7) ;  /* 0x0000000400948947 */ /* 0x000fea0003800000 */
[----:B------:R-:W-:Y:S01]  /*0810*/  ISETP.GE.U32.AND P0, PT, R4, 0x4, PT ;  /* 0x000000040400780c */ /* 0x000fe20003f06070 */
[----:B------:R-:W-:Y:S01]  /*0820*/  BSSY.RECONVERGENT B1, `(.L_x_11) ;  /* 0x0000032000017945 */ /* 0x000fe20003800200 */
[----:B------:R-:W-:-:S04]  /*0830*/  LOP3.LUT R18, R3, 0x3, RZ, 0xc0, !PT ;  /* 0x0000000303127812 */ /* 0x000fc800078ec0ff */
[----:B------:R-:W-:-:S07]  /*0840*/  ISETP.NE.AND P1, PT, R18, RZ, PT ;  /* 0x000000ff1200720c */ /* 0x000fce0003f25270 */
[----:B------:R-:W-:Y:S06]  /*0850*/  @!P0 BRA `(.L_x_12) ;  /* 0x0000000000b88947 */ /* 0x000fec0003800000 */
[----:B------:R-:W0:Y:S08]  /*0860*/  LDC.64 R28, c[0x0][0x3a0] ;  /* 0x0000e800ff1c7b82 */ /* 0x000e300000000a00 */
[----:B------:R-:W1:Y:S08]  /*0870*/  LDC.64 R14, c[0x0][0x3b0] ;  /* 0x0000ec00ff0e7b82 */ /* 0x000e700000000a00 */
[----:B------:R-:W2:Y:S01]  /*0880*/  LDC.64 R12, c[0x0][0x380] ;  /* 0x0000e000ff0c7b82 */ /* 0x000ea20000000a00 */
[----:B0-----:R-:W-:-:S05]  /*0890*/  IMAD.WIDE R28, R2, 0x4, R28 ;  /* 0x00000004021c7825 */ /* 0x001fca00078e021c */
[----:B------:R-:W1:Y:S04]  /*08a0*/  LDG.E R27, desc[UR4][R28.64] ;  /* 0x000000041c1b7981 */ /* 0x000e68000c1e1900 */
[----:B------:R-:W3:Y:S04]  /*08b0*/  LDG.E R21, desc[UR4][R28.64+0x4] ;  /* 0x000004041c157981 */ /* 0x000ee8000c1e1900 */
[----:B------:R-:W4:Y:S01]  /*08c0*/  LDG.E R23, desc[UR4][R28.64+0x8] ;  /* 0x000008041c177981 */ /* 0x000f22000c1e1900 */
[----:B--2---:R-:W-:-:S03]  /*08d0*/  IMAD.WIDE R12, R2, 0x10, R12 ;  /* 0x00000010020c7825 */ /* 0x004fc600078e020c */
[----:B------:R-:W2:Y:S04]  /*08e0*/  LDG.E R25, desc[UR4][R28.64+0xc] ;  /* 0x00000c041c197981 */ /* 0x000ea8000c1e1900 */
[----:B------:R-:W5:Y:S04]  /*08f0*/  LDG.E.128 R8, desc[UR4][R12.64] ;  /* 0x000000040c087981 */ /* 0x000f68000c1e1d00 */
[----:B------:R-:W5:Y:S01]  /*0900*/  LDG.E.128 R4, desc[UR4][R12.64+0x10] ;  /* 0x000010040c047981 */ /* 0x000f62000c1e1d00 */
[----:B-1----:R-:W-:-:S06]  /*0910*/  IMAD.WIDE.U32 R26, R27, 0x8, R14 ;  /* 0x000000081b1a7825 */ /* 0x002fcc00078e000e */
[----:B------:R-:W5:Y:S01]  /*0920*/  LDG.E.64 R26, desc[UR4][R26.64] ;  /* 0x000000041a1a7981 */ /* 0x000f62000c1e1b00 */
[----:B---3--:R-:W-:-:S04]  /*0930*/  IMAD.WIDE.U32 R20, R21, 0x8, R14 ;  /* 0x0000000815147825 */ /* 0x008fc800078e000e */
[--C-:B----4-:R-:W-:Y:S02]  /*0940*/  IMAD.WIDE.U32 R22, R23, 0x8, R14.reuse ;  /* 0x0000000817167825 */ /* 0x110fe400078e000e */
[----:B------:R-:W3:Y:S02]  /*0950*/  LDG.E.64 R20, desc[UR4][R20.64] ;  /* 0x0000000414147981 */ /* 0x000ee4000c1e1b00 */
[----:B--2---:R-:W-:Y:S02]  /*0960*/  IMAD.WIDE.U32 R24, R25, 0x8, R14 ;  /* 0x0000000819187825 */ /* 0x004fe400078e000e */
[----:B------:R-:W2:Y:S04]  /*0970*/  LDG.E.64 R22, desc[UR4][R22.64] ;  /* 0x0000000416167981 */ /* 0x000ea8000c1e1b00 */
[----:B------:R-:W4:Y:S01]  /*0980*/  LDG.E.64 R24, desc[UR4][R24.64] ;  /* 0x0000000418187981 */ /* 0x000f22000c1e1b00 */
[-C--:B-----5:R-:W-:Y:S01]  /*0990*/  FMUL R9, R9, R27.reuse ;  /* 0x0000001b09097220 */ /* 0x0a0fe20000400000 */
[----:B------:R-:W-:-:S03]  /*09a0*/  FMUL R11, R11, R27 ;  /* 0x0000001b0b0b7220 */ /* 0x000fc60000400000 */
[-C--:B------:R-:W-:Y:S01]  /*09b0*/  FFMA R19, R8, R26.reuse, R9 ;  /* 0x0000001a08137223 */ /* 0x080fe20000000009 */
[----:B------:R-:W-:Y:S02]  /*09c0*/  FFMA R26, R10, R26, R11 ;  /* 0x0000001a0a1a7223 */ /* 0x000fe4000000000b */
[----:B------:R-:W2:Y:S04]  /*09d0*/  LDG.E.128 R8, desc[UR4][R12.64+0x20] ;  /* 0x000020040c087981 */ /* 0x000ea8000c1e1d00 */
[----:B------:R-:W4:Y:S01]  /*09e0*/  LDG.E.128 R12, desc[UR4][R12.64+0x30] ;  /* 0x000030040c0c7981 */ /* 0x000f22000c1e1d00 */
[-C--:B---3--:R-:W-:Y:S01]  /*09f0*/  FMUL R5, R5, R21.reuse ;  /* 0x0000001505057220 */ /* 0x088fe20000400000 */
[----:B------:R-:W-:Y:S01]  /*0a00*/  FMUL R7, R7, R21 ;  /* 0x0000001507077220 */ /* 0x000fe20000400000 */
[----:B------:R-:W-:Y:S01]  /*0a10*/  FADD R19, R16, R19 ;  /* 0x0000001310137221 */ /* 0x000fe20000000000 */
[----:B------:R-:W-:Y:S01]  /*0a20*/  FADD R26, R17, R26 ;  /* 0x0000001a111a7221 */ /* 0x000fe20000000000 */
[-C--:B------:R-:W-:Y:S01]  /*0a30*/  FFMA R4, R4, R20.reuse, R5 ;  /* 0x0000001404047223 */ /* 0x080fe20000000005 */
[----:B------:R-:W-:-:S03]  /*0a40*/  FFMA R7, R6, R20, R7 ;  /* 0x0000001406077223 */ /* 0x000fc60000000007 */
[----:B------:R-:W-:Y:S01]  /*0a50*/  FADD R4, R19, R4 ;  /* 0x0000000413047221 */ /* 0x000fe20000000000 */
[----:B------:R-:W-:Y:S01]  /*0a60*/  FADD R7, R26, R7 ;  /* 0x000000071a077221 */ /* 0x000fe20000000000 */
[----:B------:R-:W-:Y:S01]  /*0a70*/  IADD3 R2, PT, PT, R2, 0x4, RZ ;  /* 0x0000000402027810 */ /* 0x000fe20007ffe0ff */
[-C--:B--2---:R-:W-:Y:S01]  /*0a80*/  FMUL R9, R9, R23.reuse ;  /* 0x0000001709097220 */ /* 0x084fe20000400000 */
        /* <DEDUP_REMOVED lines=10> */
[----:B------:R-:W-:-:S07]  /*0b30*/  FADD R17, R7, R14 ;  /* 0x0000000e07117221 */ /* 0x000fce0000000000 */
.L_x_12:
[----:B------:R-:W-:Y:S05]  /*0b40*/  BSYNC.RECONVERGENT B1 ;  /* 0x0000000000017941 */ /* 0x000fea0003800200 */
.L_x_11:
[----:B------:R-:W-:Y:S05]  /*0b50*/  @!P1 BRA `(.L_x_7) ;  /* 0x0000000000c09947 */ /* 0x000fea0003800000 */
[----:B------:R-:W-:Y:S01]  /*0b60*/  ISETP.NE.AND P0, PT, R18, 0x1, PT ;  /* 0x000000011200780c */ /* 0x000fe20003f05270 */
[----:B------:R-:W-:Y:S01]  /*0b70*/  BSSY.RECONVERGENT B1, `(.L_x_13) ;  /* 0x000001e000017945 */ /* 0x000fe20003800200 */
[----:B------:R-:W-:-:S04]  /*0b80*/  LOP3.LUT R3, R3, 0x1, RZ, 0xc0, !PT ;  /* 0x0000000103037812 */ /* 0x000fc800078ec0ff */
[----:B------:R-:W-:-:S07]  /*0b90*/  ISETP.NE.U32.AND P1, PT, R3, 0x1, PT ;  /* 0x000000010300780c */ /* 0x000fce0003f25070 */
[----:B------:R-:W-:Y:S06]  /*0ba0*/  @!P0 BRA `(.L_x_14) ;  /* 0x0000000000688947 */ /* 0x000fec0003800000 */
[----:B------:R-:W0:Y:S08]  /*0bb0*/  LDC.64 R4, c[0x0][0x3a0] ;  /* 0x0000e800ff047b82 */ /* 0x000e300000000a00 */
[----:B------:R-:W1:Y:S01]  /*0bc0*/  LDC.64 R8, c[0x0][0x3b0] ;  /* 0x0000ec00ff087b82 */ /* 0x000e620000000a00 */
[----:B0-----:R-:W-:-:S07]  /*0bd0*/  IMAD.WIDE R18, R2, 0x4, R4 ;  /* 0x0000000402127825 */ /* 0x001fce00078e0204 */
[----:B------:R-:W0:Y:S01]  /*0be0*/  LDC.64 R4, c[0x0][0x380] ;  /* 0x0000e000ff047b82 */ /* 0x000e220000000a00 */
[----:B------:R-:W1:Y:S04]  /*0bf0*/  LDG.E R15, desc[UR4][R18.64] ;  /* 0x00000004120f7981 */ /* 0x000e68000c1e1900 */
[----:B------:R-:W2:Y:S01]  /*0c00*/  LDG.E R13, desc[UR4][R18.64+0x4] ;  /* 0x00000404120d7981 */ /* 0x000ea2000c1e1900 */
[----:B0-----:R-:W-:-:S05]  /*0c10*/  IMAD.WIDE R20, R2, 0x10, R4 ;  /* 0x0000001002147825 */ /* 0x001fca00078e0204 */
[----:B------:R-:W3:Y:S01]  /*0c20*/  LDG.E.128 R4, desc[UR4][R20.64] ;  /* 0x0000000414047981 */ /* 0x000ee2000c1e1d00 */
[----:B-1----:R-:W-:-:S04]  /*0c30*/  IMAD.WIDE.U32 R14, R15, 0x8, R8 ;  /* 0x000000080f0e7825 */ /* 0x002fc800078e0008 */
[----:B--2---:R-:W-:Y:S02]  /*0c40*/  IMAD.WIDE.U32 R12, R13, 0x8, R8 ;  /* 0x000000080d0c7825 */ /* 0x004fe400078e0008 */
[----:B------:R-:W3:Y:S04]  /*0c50*/  LDG.E.64 R14, desc[UR4][R14.64] ;  /* 0x000000040e0e7981 */ /* 0x000ee8000c1e1b00 */
[----:B------:R-:W2:Y:S04]  /*0c60*/  LDG.E.128 R8, desc[UR4][R20.64+0x10] ;  /* 0x0000100414087981 */ /* 0x000ea8000c1e1d00 */
[----:B------:R-:W2:Y:S01]  /*0c70*/  LDG.E.64 R12, desc[UR4][R12.64] ;  /* 0x000000040c0c7981 */ /* 0x000ea2000c1e1b00 */
[----:B------:R-:W-:Y:S01]  /*0c80*/  IADD3 R2, PT, PT, R2, 0x2, RZ ;  /* 0x0000000202027810 */ /* 0x000fe20007ffe0ff */
[-C--:B---3--:R-:W-:Y:S01]  /*0c90*/  FMUL R5, R5, R15.reuse ;  /* 0x0000000f05057220 */ /* 0x088fe20000400000 */
[----:B------:R-:W-:-:S03]  /*0ca0*/  FMUL R7, R7, R15 ;  /* 0x0000000f07077220 */ /* 0x000fc60000400000 */
[-C--:B------:R-:W-:Y:S01]  /*0cb0*/  FFMA R5, R4, R14.reuse, R5 ;  /* 0x0000000e04057223 */ /* 0x080fe20000000005 */
[----:B------:R-:W-:Y:S01]  /*0cc0*/  FFMA R6, R6, R14, R7 ;  /* 0x0000000e06067223 */ /* 0x000fe20000000007 */
[-C--:B--2---:R-:W-:Y:S01]  /*0cd0*/  FMUL R9, R9, R13.reuse ;  /* 0x0000000d09097220 */ /* 0x084fe20000400000 */
[----:B------:R-:W-:Y:S01]  /*0ce0*/  FMUL R11, R11, R13 ;  /* 0x0000000d0b0b7220 */ /* 0x000fe20000400000 */
[----:B------:R-:W-:Y:S01]  /*0cf0*/  FADD R5, R16, R5 ;  /* 0x0000000510057221 */ /* 0x000fe20000000000 */
[----:B------:R-:W-:Y:S01]  /*0d00*/  FADD R6, R17, R6 ;  /* 0x0000000611067221 */ /* 0x000fe20000000000 */
[-C--:B------:R-:W-:Y:S01]  /*0d10*/  FFMA R8, R8, R12.reuse, R9 ;  /* 0x0000000c08087223 */ /* 0x080fe20000000009 */
[----:B------:R-:W-:-:S03]  /*0d20*/  FFMA R11, R10, R12, R11 ;  /* 0x0000000c0a0b7223 */ /* 0x000fc6000000000b */
[----:B------:R-:W-:Y:S01]  /*0d30*/  FADD R16, R5, R8 ;  /* 0x0000000805107221 */ /* 0x000fe20000000000 */
[----:B------:R-:W-:-:S07]  /*0d40*/  FADD R17, R6, R11 ;  /* 0x0000000b06117221 */ /* 0x000fce0000000000 */
.L_x_14:
[----:B------:R-:W-:Y:S05]  /*0d50*/  BSYNC.RECONVERGENT B1 ;  /* 0x0000000000017941 */ /* 0x000fea0003800200 */
.L_x_13:
[----:B------:R-:W-:Y:S05]  /*0d60*/  @P1 BRA `(.L_x_7) ;  /* 0x00000000003c1947 */ /* 0x000fea0003800000 */
[----:B------:R-:W0:Y:S08]  /*0d70*/  LDC.64 R8, c[0x0][0x3a0] ;  /* 0x0000e800ff087b82 */ /* 0x000e300000000a00 */
[----:B------:R-:W1:Y:S08]  /*0d80*/  LDC.64 R4, c[0x0][0x380] ;  /* 0x0000e000ff047b82 */ /* 0x000e700000000a00 */
[----:B------:R-:W2:Y:S01]  /*0d90*/  LDC.64 R6, c[0x0][0x3b0] ;  /* 0x0000ec00ff067b82 */ /* 0x000ea20000000a00 */
[----:B0-----:R-:W-:-:S05]  /*0da0*/  IMAD.WIDE R8, R2, 0x4, R8 ;  /* 0x0000000402087825 */ /* 0x001fca00078e0208 */
[----:B------:R-:W2:Y:S01]  /*0db0*/  LDG.E R3, desc[UR4][R8.64] ;  /* 0x0000000408037981 */ /* 0x000ea2000c1e1900 */
[----:B-1----:R-:W-:-:S04]  /*0dc0*/  IMAD.WIDE R4, R2, 0x10, R4 ;  /* 0x0000001002047825 */ /* 0x002fc800078e0204 */
[----:B--2---:R-:W-:Y:S02]  /*0dd0*/  IMAD.WIDE.U32 R2, R3, 0x8, R6 ;  /* 0x0000000803027825 */ /* 0x004fe400078e0006 */
[----:B------:R-:W2:Y:S04]  /*0de0*/  LDG.E.128 R4, desc[UR4][R4.64] ;  /* 0x0000000404047981 */ /* 0x000ea8000c1e1d00 */
[----:B------:R-:W2:Y:S02]  /*0df0*/  LDG.E.64 R2, desc[UR4][R2.64] ;  /* 0x0000000402027981 */ /* 0x000ea4000c1e1b00 */
[-C--:B--2---:R-:W-:Y:S01]  /*0e00*/  FMUL R11, R5, R3.reuse ;  /* 0x00000003050b7220 */ /* 0x084fe20000400000 */
[----:B------:R-:W-:-:S03]  /*0e10*/  FMUL R7, R7, R3 ;  /* 0x0000000307077220 */ /* 0x000fc60000400000 */
[-C--:B------:R-:W-:Y:S01]  /*0e20*/  FFMA R11, R4, R2.reuse, R11 ;  /* 0x00000002040b7223 */ /* 0x080fe2000000000b */
[----:B------:R-:W-:-:S03]  /*0e30*/  FFMA R6, R6, R2, R7 ;  /* 0x0000000206067223 */ /* 0x000fc60000000007 */
[----:B------:R-:W-:Y:S01]  /*0e40*/  FADD R16, R16, R11 ;  /* 0x0000000b10107221 */ /* 0x000fe20000000000 */
[----:B------:R-:W-:-:S07]  /*0e50*/  FADD R17, R17, R6 ;  /* 0x0000000611117221 */ /* 0x000fce0000000000 */
.L_x_7:
[----:B------:R-:W-:Y:S05]  /*0e60*/  BSYNC.RECONVERGENT B0 ;  /* 0x0000000000007941 */ /* 0x000fea0003800200 */
.L_x_6:
[----:B------:R-:W0:Y:S02]  /*0e70*/  LDC.64 R2, c[0x0][0x3b8] ;  /* 0x0000ee00ff027b82 */ /* 0x000e240000000a00 */
[----:B0-----:R-:W-:-:S05]  /*0e80*/  IMAD.WIDE.U32 R2, R0, 0x8, R2 ;  /* 0x0000000800027825 */ /* 0x001fca00078e0002 */
[----:B------:R-:W-:Y:S01]  /*0e90*/  STG.E.64 desc[UR4][R2.64], R16 ;  /* 0x0000001002007986 */ /* 0x000fe2000c101b04 */
[----:B------:R-:W-:Y:S05]  /*0ea0*/  EXIT ;  /* 0x000000000000794d */ /* 0x000fea0003800000 */
.L_x_15:
        /* <DEDUP_REMOVED lines=13> */
.L_x_29:


//--------------------- .text._Z22CNCMat1x1VecMultKernelPfjP5uint2jPjjS_S_j --------------------------
	.section	.text._Z22CNCMat1x1VecMultKernelPfjP5uint2jPjjS_S_j,"ax",@progbits
	.align	128
        .global         _Z22CNCMat1x1VecMultKernelPfjP5uint2jPjjS_S_j
        .type           _Z22CNCMat1x1VecMultKernelPfjP5uint2jPjjS_S_j,@function
        .size           _Z22CNCMat1x1VecMultKernelPfjP5uint2jPjjS_S_j,(.L_x_30 - _Z22CNCMat1x1VecMultKernelPfjP5uint2jPjjS_S_j)
        .other          _Z22CNCMat1x1VecMultKernelPfjP5uint2jPjjS_S_j,@"STO_CUDA_ENTRY STV_DEFAULT"
_Z22CNCMat1x1VecMultKernelPfjP5uint2jPjjS_S_j:
.text._Z22CNCMat1x1VecMultKernelPfjP5uint2jPjjS_S_j:
        /* <DEDUP_REMOVED lines=11> */
[----:B--2---:R-:W-:-:S13]  /*00b0*/  ISETP.GE.U32.AND P0, PT, R0, UR5, PT ;  /* 0x0000000500007c0c */ /* 0x004fda000bf06070 */
[----:B------:R-:W-:Y:S05]  /*00c0*/  @P0 EXIT ;  /* 0x000000000000094d */ /* 0x000fea0003800000 */
[----:B------:R-:W0:Y:S01]  /*00d0*/  LDC.64 R2, c[0x0][0x390] ;  /* 0x0000e400ff027b82 */ /* 0x000e220000000a00 */
[----:B------:R-:W1:Y:S01]  /*00e0*/  LDCU.64 UR4, c[0x0][0x358] ;  /* 0x00006b00ff0477ac */ /* 0x000e620008000a00 */
[----:B0-----:R-:W-:-:S06]  /*00f0*/  IMAD.WIDE.U32 R2, R0, 0x8, R2 ;  /* 0x0000000800027825 */ /* 0x001fcc00078e0002 */
[----:B-1----:R-:W2:Y:S01]  /*0100*/  LDG.E.64 R2, desc[UR4][R2.64] ;  /* 0x0000000402027981 */ /* 0x002ea2000c1e1b00 */
[----:B------:R-:W-:Y:S01]  /*0110*/  BSSY.RECONVERGENT B0, `(.L_x_16) ;  /* 0x00000e4000007945 */ /* 0x000fe20003800200 */
[----:B------:R-:W-:Y:S01]  /*0120*/  HFMA2 R22, -RZ, RZ, 0, 0 ;  /* 0x00000000ff167431 */ /* 0x000fe200000001ff */
[----:B--2---:R-:W-:-:S13]  /*0130*/  ISETP.GE.U32.AND P0, PT, R2, R3, PT ;  /* 0x000000030200720c */ /* 0x004fda0003f06070 */
[----:B------:R-:W-:Y:S05]  /*0140*/  @P0 BRA `(.L_x_17) ;  /* 0x0000000c00800947 */ /* 0x000fea0003800000 */
[CC--:B------:R-:W-:Y:S01]  /*0150*/  IADD3 R4, PT, PT, R3.reuse, -R2.reuse, RZ ;  /* 0x8000000203047210 */ /* 0x0c0fe20007ffe0ff */
[----:B------:R-:W-:Y:S01]  /*0160*/  BSSY.RECONVERGENT B1, `(.L_x_18) ;  /* 0x000006d000017945 */ /* 0x000fe20003800200 */
[----:B------:R-:W-:Y:S02]  /*0170*/  IADD3 R3, PT, PT, -R3, R2, RZ ;  /* 0x0000000203037210 */ /* 0x000fe40007ffe1ff */
[----:B------:R-:W-:Y:S02]  /*0180*/  LOP3.LUT R5, R4, 0xf, RZ, 0xc0, !PT ;  /* 0x0000000f04057812 */ /* 0x000fe400078ec0ff */
[----:B------:R-:W-:Y:S02]  /*0190*/  ISETP.GT.U32.AND P1, PT, R3, -0x10, PT ;  /* 0xfffffff00300780c */ /* 0x000fe40003f24070 */
[----:B------:R-:W-:Y:S02]  /*01a0*/  ISETP.NE.AND P0, PT, R5, RZ, PT ;  /* 0x000000ff0500720c */ /* 0x000fe40003f05270 */
[----:B------:R-:W-:-:S09]  /*01b0*/  MOV R22, RZ ;  /* 0x000000ff00167202 */ /* 0x000fd20000000f00 */
[----:B------:R-:W-:Y:S05]  /*01c0*/  @P1 BRA `(.L_x_19) ;  /* 0x0000000400981947 */ /* 0x000fea0003800000 */
[----:B------:R-:W0:Y:S01]  /*01d0*/  LDCU.64 UR6, c[0x0][0x380] ;  /* 0x00007000ff0677ac */ /* 0x000e220008000a00 */
[----:B------:R-:W-:Y:S01]  /*01e0*/  HFMA2 R9, -RZ, RZ, 0, 0 ;  /* 0x00000000ff097431 */ /* 0x000fe200000001ff */
[----:B------:R-:W-:Y:S01]  /*01f0*/  MOV R8, 0x20 ;  /* 0x0000002000087802 */ /* 0x000fe20000000f00 */
[----:B------:R-:W1:Y:S01]  /*0200*/  LDCU.64 UR8, c[0x0][0x3a0] ;  /* 0x00007400ff0877ac */ /* 0x000e620008000a00 */
[----:B------:R-:W-:Y:S02]  /*0210*/  LOP3.LUT R3, R4, 0xfffffff0, RZ, 0xc0, !PT ;  /* 0xfffffff004037812 */ /* 0x000fe400078ec0ff */
[----:B------:R-:W-:Y:S02]  /*0220*/  MOV R22, RZ ;  /* 0x000000ff00167202 */ /* 0x000fe40000000f00 */
[----:B------:R-:W-:Y:S01]  /*0230*/  IADD3 R3, PT, PT, -R3, RZ, RZ ;  /* 0x000000ff03037210 */ /* 0x000fe20007ffe1ff */
[----:B------:R-:W-:-:S03]  /*0240*/  IMAD.WIDE.U32 R8, R2, 0x4, R8 ;  /* 0x0000000402087825 */ /* 0x000fc600078e0008 */
[C---:B0-----:R-:W-:Y:S02]  /*0250*/  IADD3 R6, P1, PT, R8.reuse, UR6, RZ ;  /* 0x0000000608067c10 */ /* 0x041fe4000ff3e0ff */
[----:B-1----:R-:W-:Y:S02]  /*0260*/  IADD3 R10, P2, PT, R8, UR8, RZ ;  /* 0x00000008080a7c10 */ /* 0x002fe4000ff5e0ff */
[C---:B------:R-:W-:Y:S02]  /*0270*/  IADD3.X R13, PT, PT, R9.reuse, UR7, RZ, P1, !PT ;  /* 0x00000007090d7c10 */ /* 0x040fe40008ffe4ff */
[----:B------:R-:W-:-:S09]  /*0280*/  IADD3.X R11, PT, PT, R9, UR9, RZ, P2, !PT ;  /* 0x00000009090b7c10 */ /* 0x000fd200097fe4ff */
.L_x_20:
[----:B------:R-:W2:Y:S01]  /*0290*/  LDG.E R25, desc[UR4][R10.64+-0x20] ;  /* 0xffffe0040a197981 */ /* 0x000ea2000c1e1900 */
[----:B------:R-:W2:Y:S03]  /*02a0*/  LDC.64 R14, c[0x0][0x3b0] ;  /* 0x0000ec00ff0e7b82 */ /* 0x000ea60000000a00 */
[----:B------:R-:W3:Y:S04]  /*02b0*/  LDG.E R9, desc[UR4][R10.64+-0x1c] ;  /* 0xffffe4040a097981 */ /* 0x000ee8000c1e1900 */
[----:B------:R-:W4:Y:S04]  /*02c0*/  LDG.E R29, desc[UR4][R10.64+-0x18] ;  /* 0xffffe8040a1d7981 */ /* 0x000f28000c1e1900 */
[----:B------:R-:W5:Y:S04]  /*02d0*/  LDG.E R17, desc[UR4][R10.64+-0x14] ;  /* 0xffffec040a117981 */ /* 0x000f68000c1e1900 */
[----:B------:R-:W5:Y:S01]  /*02e0*/  LDG.E R19, desc[UR4][R10.64+-0x10] ;  /* 0xfffff0040a137981 */ /* 0x000f62000c1e1900 */
[----:B------:R-:W-:-:S03]  /*02f0*/  MOV R12, R6 ;  /* 0x00000006000c7202 */ /* 0x000fc60000000f00 */
[----:B------:R-:W5:Y:S04]  /*0300*/  LDG.E R23, desc[UR4][R10.64+-0xc] ;  /* 0xfffff4040a177981 */ /* 0x000f68000c1e1900 */
[----:B------:R-:W5:Y:S04]  /*0310*/  LDG.E R27, desc[UR4][R12.64+-0x20] ;  /* 0xffffe0040c1b7981 */ /* 0x000f68000c1e1900 */
[----:B------:R-:W5:Y:S04]  /*0320*/  LDG.E R21, desc[UR4][R12.64+-0x1c] ;  /* 0xffffe4040c157981 */ /* 0x000f68000c1e1900 */
[----:B------:R-:W5:Y:S04]  /*0330*/  LDG.E R6, desc[UR4][R10.64+-0x8] ;  /* 0xfffff8040a067981 */ /* 0x000f68000c1e1900 */
[----:B------:R-:W5:Y:S04]  /*0340*/  LDG.E R7, desc[UR4][R10.64+-0x4] ;  /* 0xfffffc040a077981 */ /* 0x000f68000c1e1900 */
[----:B------:R-:W5:Y:S01]  /*0350*/  LDG.E R26, desc[UR4][R12.64+-0x10] ;  /* 0xfffff0040c1a7981 */ /* 0x000f62000c1e1900 */
[----:B--2---:R-:W-:-:S06]  /*0360*/  IMAD.WIDE.U32 R24, R25, 0x4, R14 ;  /* 0x0000000419187825 */ /* 0x004fcc00078e000e */
[----:B------:R-:W2:Y:S01]  /*0370*/  LDG.E R24, desc[UR4][R24.64] ;  /* 0x0000000418187981 */ /* 0x000ea2000c1e1900 */
[----:B---3--:R-:W-:-:S04]  /*0380*/  IMAD.WIDE.U32 R8, R9, 0x4, R14 ;  /* 0x0000000409087825 */ /* 0x008fc800078e000e */
[--C-:B----4-:R-:W-:Y:S02]  /*0390*/  IMAD.WIDE.U32 R28, R29, 0x4, R14.reuse ;  /* 0x000000041d1c7825 */ /* 0x110fe400078e000e */
[----:B------:R-:W3:Y:S02]  /*03a0*/  LDG.E R8, desc[UR4][R8.64] ;  /* 0x0000000408087981 */ /* 0x000ee4000c1e1900 */
[--C-:B-----5:R-:W-:Y:S02]  /*03b0*/  IMAD.WIDE.U32 R16, R17, 0x4, R14.reuse ;  /* 0x0000000411107825 */ /* 0x120fe400078e000e */
[----:B------:R-:W4:Y:S02]  /*03c0*/  LDG.E R20, desc[UR4][R28.64] ;  /* 0x000000041c147981 */ /* 0x000f24000c1e1900 */
[----:B------:R-:W-:Y:S02]  /*03d0*/  IMAD.WIDE.U32 R18, R19, 0x4, R14 ;  /* 0x0000000413127825 */ /* 0x000fe400078e000e */
[----:B------:R-:W5:Y:S04]  /*03e0*/  LDG.E R16, desc[UR4][R16.64] ;  /* 0x0000000410107981 */ /* 0x000f68000c1e1900 */
[----:B------:R-:W4:Y:S04]  /*03f0*/  LDG.E R9, desc[UR4][R12.64+-0x18] ;  /* 0xffffe8040c097981 */ /* 0x000f28000c1e1900 */
[----:B------:R-:W5:Y:S04]  /*0400*/  LDG.E R25, desc[UR4][R12.64+-0x14] ;  /* 0xffffec040c197981 */ /* 0x000f68000c1e1900 */
[----:B------:R-:W5:Y:S04]  /*0410*/  LDG.E R29, desc[UR4][R10.64] ;  /* 0x000000040a1d7981 */ /* 0x000f68000c1e1900 */
[----:B------:R2:W5:Y:S04]  /*0420*/  LDG.E R19, desc[UR4][R18.64] ;  /* 0x0000000412137981 */ /* 0x000568000c1e1900 */
[----:B------:R-:W5:Y:S01]  /*0430*/  LDG.E R28, desc[UR4][R12.64+0xc] ;  /* 0x00000c040c1c7981 */ /* 0x000f62000c1e1900 */
[----:B--2---:R-:W-:Y:S01]  /*0440*/  FFMA R18, R27, R24, R22 ;  /* 0x000000181b127223 */ /* 0x004fe20000000016 */
[----:B------:R-:W-:-:S02]  /*0450*/  IMAD.WIDE.U32 R22, R23, 0x4, R14 ;  /* 0x0000000417167825 */ /* 0x000fc400078e000e */
[----:B------:R-:W2:Y:S04]  /*0460*/  LDG.E R27, desc[UR4][R12.64+-0xc] ;  /* 0xfffff4040c1b7981 */ /* 0x000ea8000c1e1900 */
[----:B------:R0:W2:Y:S01]  /*0470*/  LDG.E R24, desc[UR4][R22.64] ;  /* 0x0000000416187981 */ /* 0x0000a2000c1e1900 */
[----:B---3--:R-:W-:-:S03]  /*0480*/  FFMA R8, R21, R8, R18 ;  /* 0x0000000815087223 */ /* 0x008fc60000000012 */
[----:B------:R-:W3:Y:S01]  /*0490*/  LDG.E R18, desc[UR4][R12.64+-0x4] ;  /* 0xfffffc040c127981 */ /* 0x000ee2000c1e1900 */
[----:B0-----:R-:W-:-:S04]  /*04a0*/  IMAD.WIDE.U32 R22, R6, 0x4, R14 ;  /* 0x0000000406167825 */ /* 0x001fc800078e000e */
[----:B----4-:R-:W-:Y:S01]  /*04b0*/  FFMA R20, R9, R20, R8 ;  /* 0x0000001409147223 */ /* 0x010fe20000000008 */
[----:B------:R-:W-:Y:S01]  /*04c0*/  IMAD.WIDE.U32 R6, R7, 0x4, R14 ;  /* 0x0000000407067825 */ /* 0x000fe200078e000e */
[----:B------:R-:W4:Y:S04]  /*04d0*/  LDG.E R21, desc[UR4][R22.64] ;  /* 0x0000000416157981 */ /* 0x000f28000c1e1900 */
[----:B------:R-:W4:Y:S01]  /*04e0*/  LDG.E R8, desc[UR4][R12.64+-0x8] ;  /* 0xfffff8040c087981 */ /* 0x000f22000c1e1900 */
[----:B-----5:R-:W-:-:S03]  /*04f0*/  FFMA R20, R25, R16, R20 ;  /* 0x0000001019147223 */ /* 0x020fc60000000014 */
[----:B------:R-:W5:Y:S01]  /*0500*/  LDG.E R9, desc[UR4][R10.64+0x4] ;  /* 0x000004040a097981 */ /* 0x000f62000c1e1900 */
[----:B------:R-:W-:-:S03]  /*0510*/  IMAD.WIDE.U32 R16, R29, 0x4, R14 ;  /* 0x000000041d107825 */ /* 0x000fc600078e000e */
[----:B------:R-:W3:Y:S01]  /*0520*/  LDG.E R7, desc[UR4][R6.64] ;  /* 0x0000000406077981 */ /* 0x000ee2000c1e1900 */
[----:B------:R-:W-:-:S03]  /*0530*/  FFMA R26, R26, R19, R20 ;  /* 0x000000131a1a7223 */ /* 0x000fc60000000014 */
[----:B------:R-:W3:Y:S04]  /*0540*/  LDG.E R25, desc[UR4][R10.64+0x8] ;  /* 0x000008040a197981 */ /* 0x000ee8000c1e1900 */
[----:B------:R-:W3:Y:S04]  /*0550*/  LDG.E R19, desc[UR4][R10.64+0xc] ;  /* 0x00000c040a137981 */ /* 0x000ee8000c1e1900 */
[----:B------:R-:W3:Y:S04]  /*0560*/  LDG.E R17, desc[UR4][R16.64] ;  /* 0x0000000410117981 */ /* 0x000ee8000c1e1900 */
[----:B------:R-:W3:Y:S04]  /*0570*/  LDG.E R20, desc[UR4][R12.64] ;  /* 0x000000040c147981 */ /* 0x000ee8000c1e1900 */
[----:B------:R-:W3:Y:S04]  /*0580*/  LDG.E R23, desc[UR4][R10.64+0x10] ;  /* 0x000010040a177981 */ /* 0x000ee8000c1e1900 */
[----:B------:R-:W3:Y:S04]  /*0590*/  LDG.E R29, desc[UR4][R10.64+0x14] ;  /* 0x000014040a1d7981 */ /* 0x000ee8000c1e1900 */
[----:B------:R-:W3:Y:S04]  /*05a0*/  LDG.E R22, desc[UR4][R10.64+0x18] ;  /* 0x000018040a167981 */ /* 0x000ee8000c1e1900 */
[----:B------:R-:W3:Y:S01]  /*05b0*/  LDG.E R16, desc[UR4][R12.64+0x8] ;  /* 0x000008040c107981 */ /* 0x000ee2000c1e1900 */
[----:B--2---:R-:W-:-:S03]  /*05c0*/  FFMA R24, R27, R24, R26 ;  /* 0x000000181b187223 */ /* 0x004fc6000000001a */
[----:B------:R-:W2:Y:S04]  /*05d0*/  LDG.E R27, desc[UR4][R10.64+0x1c] ;  /* 0x00001c040a1b7981 */ /* 0x000ea8000c1e1900 */
[----:B------:R-:W2:Y:S01]  /*05e0*/  LDG.E R26, desc[UR4][R12.64+0x4] ;  /* 0x000004040c1a7981 */ /* 0x000ea2000c1e1900 */
[----:B----4-:R-:W-:Y:S01]  /*05f0*/  FFMA R21, R8, R21, R24 ;  /* 0x0000001508157223 */ /* 0x010fe20000000018 */
[----:B-----5:R-:W-:-:S04]  /*0600*/  IMAD.WIDE.U32 R8, R9, 0x4, R14 ;  /* 0x0000000409087825 */ /* 0x020fc800078e000e */
[----:B---3--:R-:W-:Y:S02]  /*0610*/  FFMA R21, R18, R7, R21 ;  /* 0x0000000712157223 */ /* 0x008fe40000000015 */
[----:B------:R-:W3:Y:S01]  /*0620*/  LDG.E R8, desc[UR4][R8.64] ;  /* 0x0000000408087981 */ /* 0x000ee2000c1e1900 */
[----:B------:R-:W-:-:S04]  /*0630*/  IMAD.WIDE.U32 R6, R25, 0x4, R14 ;  /* 0x0000000419067825 */ /* 0x000fc800078e000e */
[----:B------:R-:W-:Y:S02]  /*0640*/  IMAD.WIDE.U32 R18, R19, 0x4, R14 ;  /* 0x0000000413127825 */ /* 0x000fe400078e000e */
[----:B------:R-:W4:Y:S04]  /*0650*/  LDG.E R7, desc[UR4][R6.64] ;  /* 0x0000000406077981 */ /* 0x000f28000c1e1900 */
[----:B------:R-:W5:Y:S01]  /*0660*/  LDG.E R19, desc[UR4][R18.64] ;  /* 0x0000000412137981 */ /* 0x000f62000c1e1900 */
[----:B------:R-:W-:-:S03]  /*0670*/  FFMA R17, R20, R17, R21 ;  /* 0x0000001114117223 */ /* 0x000fc60000000015 */
[----:B------:R-:W5:Y:S01]  /*0680*/  LDG.E R9, desc[UR4][R12.64+0x10] ;  /* 0x000010040c097981 */ /* 0x000f62000c1e1900 */
[----:B------:R-:W-:-:S03]  /*0690*/  IMAD.WIDE.U32 R20, R23, 0x4, R14 ;  /* 0x0000000417147825 */ /* 0x000fc600078e000e */
[----:B------:R-:W5:Y:S01]  /*06a0*/  LDG.E R6, desc[UR4][R12.64+0x14] ;  /* 0x000014040c067981 */ /* 0x000f62000c1e1900 */
[----:B------:R-:W-:-:S03]  /*06b0*/  IMAD.WIDE.U32 R24, R29, 0x4, R14 ;  /* 0x000000041d187825 */ /* 0x000fc600078e000e */
[----:B------:R-:W5:Y:S01]  /*06c0*/  LDG.E R20, desc[UR4][R20.64] ;  /* 0x0000000414147981 */ /* 0x000f62000c1e1900 */
[----:B------:R-:W-:-:S03]  /*06d0*/  IMAD.WIDE.U32 R22, R22, 0x4, R14 ;  /* 0x0000000416167825 */ /* 0x000fc600078e000e */
[----:B------:R-:W5:Y:S04]  /*06e0*/  LDG.E R25, desc[UR4][R24.64] ;  /* 0x0000000418197981 */ /* 0x000f68000c1e1900 */
[----:B------:R-:W5:Y:S04]  /*06f0*/  LDG.E R22, desc[UR4][R22.64] ;  /* 0x0000000416167981 */ /* 0x000f68000c1e1900 */
[----:B------:R-:W5:Y:S01]  /*0700*/  LDG.E R18, desc[UR4][R12.64+0x1c] ;  /* 0x00001c040c127981 */ /* 0x000f62000c1e1900 */
[----:B--2---:R-:W-:-:S03]  /*0710*/  IMAD.WIDE.U32 R14, R27, 0x4, R14 ;  /* 0x000000041b0e7825 */ /* 0x004fc600078e000e */
[----:B------:R0:W2:Y:S04]  /*0720*/  LDG.E R27, desc[UR4][R12.64+0x18] ;  /* 0x000018040c1b7981 */ /* 0x0000a8000c1e1900 */
[----:B------:R-:W2:Y:S01]  /*0730*/  LDG.E R15, desc[UR4][R14.64] ;  /* 0x000000040e0f7981 */ /* 0x000ea2000c1e1900 */
[----:B------:R-:W-:-:S04]  /*0740*/  IADD3 R3, PT, PT, R3, 0x10, RZ ;  /* 0x0000001003037810 */ /* 0x000fc80007ffe0ff */
[----:B------:R-:W-:Y:S01]  /*0750*/  ISETP.NE.AND P1, PT, R3, RZ, PT ;  /* 0x000000ff0300720c */ /* 0x000fe20003f25270 */
[----:B---3--:R-:W-:-:S04]  /*0760*/  FFMA R17, R26, R8, R17 ;  /* 0x000000081a117223 */ /* 0x008fc80000000011 */
[----:B----4-:R-:W-:-:S04]  /*0770*/  FFMA R7, R16, R7, R17 ;  /* 0x0000000710077223 */ /* 0x010fc80000000011 */
[----:B-----5:R-:W-:Y:S01]  /*0780*/  FFMA R28, R28, R19, R7 ;  /* 0x000000131c1c7223 */ /* 0x020fe20000000007 */
[----:B------:R-:W-:-:S03]  /*0790*/  IADD3 R10, P3, PT, R10, 0x40, RZ ;  /* 0x000000400a0a7810 */ /* 0x000fc60007f7e0ff */
[----:B------:R-:W-:-:S04]  /*07a0*/  FFMA R9, R9, R20, R28 ;  /* 0x0000001409097223 */ /* 0x000fc8000000001c */
[----:B------:R-:W-:Y:S01]  /*07b0*/  FFMA R8, R6, R25, R9 ;  /* 0x0000001906087223 */ /* 0x000fe20000000009 */
[----:B------:R-:W-:Y:S02]  /*07c0*/  IADD3 R6, P2, PT, R12, 0x40, RZ ;  /* 0x000000400c067810 */ /* 0x000fe40007f5e0ff */
[----:B------:R-:W-:Y:S02]  /*07d0*/  IADD3.X R11, PT, PT, RZ, R11, RZ, P3, !PT ;  /* 0x0000000bff0b7210 */ /* 0x000fe40001ffe4ff */
[----:B0-----:R-:W-:Y:S02]  /*07e0*/  IADD3.X R13, PT, PT, RZ, R13, RZ, P2, !PT ;  /* 0x0000000dff0d7210 */ /* 0x001fe400017fe4ff */
[----:B------:R-:W-:Y:S01]  /*07f0*/  IADD3 R2, PT, PT, R2, 0x10, RZ ;  /* 0x0000001002027810 */ /* 0x000fe20007ffe0ff */
[----:B--2---:R-:W-:-:S04]  /*0800*/  FFMA R27, R27, R22, R8 ;  /* 0x000000161b1b7223 */ /* 0x004fc80000000008 */
[----:B------:R-:W-:Y:S01]  /*0810*/  FFMA R22, R18, R15, R27 ;  /* 0x0000000f12167223 */ /* 0x000fe2000000001b */
[----:B------:R-:W-:Y:S06]  /*0820*/  @P1 BRA `(.L_x_20) ;  /* 0xfffffff800981947 */ /* 0x000fec000383ffff */
.L_x_19:
[----:B------:R-:W-:Y:S05]  /*0830*/  BSYNC.RECONVERGENT B1 ;  /* 0x0000000000017941 */ /* 0x000fea0003800200 */
.L_x_18:
        /* <DEDUP_REMOVED lines=9> */
[----:B0-----:R-:W-:-:S05]  /*08d0*/  IMAD.WIDE.U32 R18, R2, 0x4, R18 ;  /* 0x0000000402127825 */ /* 0x001fca00078e0012 */
[----:B------:R-:W1:Y:S04]  /*08e0*/  LDG.E R29, desc[UR4][R18.64] ;  /* 0x00000004121d7981 */ /* 0x000e68000c1e1900 */
[----:B------:R-:W3:Y:S04]  /*08f0*/  LDG.E R27, desc[UR4][R18.64+0x4] ;  /* 0x00000404121b7981 */ /* 0x000ee8000c1e1900 */
[----:B------:R-:W4:Y:S04]  /*0900*/  LDG.E R23, desc[UR4][R18.64+0x8] ;  /* 0x0000080412177981 */ /* 0x000f28000c1e1900 */
[----:B------:R-:W5:Y:S04]  /*0910*/  LDG.E R11, desc[UR4][R18.64+0xc] ;  /* 0x00000c04120b7981 */ /* 0x000f68000c1e1900 */
[----:B------:R-:W5:Y:S04]  /*0920*/  LDG.E R13, desc[UR4][R18.64+0x10] ;  /* 0x00001004120d7981 */ /* 0x000f68000c1e1900 */
[----:B------:R-:W5:Y:S04]  /*0930*/  LDG.E R15, desc[UR4][R18.64+0x14] ;  /* 0x00001404120f7981 */ /* 0x000f68000c1e1900 */
[----:B------:R-:W5:Y:S04]  /*0940*/  LDG.E R17, desc[UR4][R18.64+0x18] ;  /* 0x0000180412117981 */ /* 0x000f68000c1e1900 */
[----:B------:R4:W5:Y:S01]  /*0950*/  LDG.E R21, desc[UR4][R18.64+0x1c] ;  /* 0x00001c0412157981 */ /* 0x000962000c1e1900 */
[----:B--2---:R-:W-:-:S05]  /*0960*/  IMAD.WIDE.U32 R6, R2, 0x4, R6 ;  /* 0x0000000402067825 */ /* 0x004fca00078e0006 */
[----:B------:R-:W2:Y:S04]  /*0970*/  LDG.E R5, desc[UR4][R6.64] ;  /* 0x0000000406057981 */ /* 0x000ea8000c1e1900 */
[----:B------:R-:W2:Y:S01]  /*0980*/  LDG.E R24, desc[UR4][R6.64+0x8] ;  /* 0x0000080406187981 */ /* 0x000ea2000c1e1900 */
[----:B-1----:R-:W-:-:S04]  /*0990*/  IMAD.WIDE.U32 R28, R29, 0x4, R8 ;  /* 0x000000041d1c7825 */ /* 0x002fc800078e0008 */
[--C-:B---3--:R-:W-:Y:S01]  /*09a0*/  IMAD.WIDE.U32 R26, R27, 0x4, R8.reuse ;  /* 0x000000041b1a7825 */ /* 0x108fe200078e0008 */
[----:B------:R-:W2:Y:S03]  /*09b0*/  LDG.E R3, desc[UR4][R28.64] ;  /* 0x000000041c037981 */ /* 0x000ea6000c1e1900 */
[--C-:B----4-:R-:W-:Y:S01]  /*09c0*/  IMAD.WIDE.U32 R18, R23, 0x4, R8.reuse ;  /* 0x0000000417127825 */ /* 0x110fe200078e0008 */
[----:B------:R-:W3:Y:S04]  /*09d0*/  LDG.E R20, desc[UR4][R26.64] ;  /* 0x000000041a147981 */ /* 0x000ee8000c1e1900 */
[----:B------:R-:W3:Y:S01]  /*09e0*/  LDG.E R23, desc[UR4][R6.64+0x4] ;  /* 0x0000040406177981 */ /* 0x000ee2000c1e1900 */
[----:B-----5:R-:W-:-:S03]  /*09f0*/  IMAD.WIDE.U32 R10, R11, 0x4, R8 ;  /* 0x000000040b0a7825 */ /* 0x020fc600078e0008 */
[----:B------:R-:W4:Y:S01]  /*0a00*/  LDG.E R19, desc[UR4][R18.64] ;  /* 0x0000000412137981 */ /* 0x000f22000c1e1900 */
[----:B------:R-:W-:-:S03]  /*0a10*/  IMAD.WIDE.U32 R12, R13, 0x4, R8 ;  /* 0x000000040d0c7825 */ /* 0x000fc600078e0008 */
[----:B------:R-:W5:Y:S01]  /*0a20*/  LDG.E R11, desc[UR4][R10.64] ;  /* 0x000000040a0b7981 */ /* 0x000f62000c1e1900 */
[----:B------:R-:W-:-:S03]  /*0a30*/  IMAD.WIDE.U32 R14, R15, 0x4, R8 ;  /* 0x000000040f0e7825 */ /* 0x000fc600078e0008 */
[----:B------:R-:W5:Y:S01]  /*0a40*/  LDG.E R28, desc[UR4][R6.64+0xc] ;  /* 0x00000c04061c7981 */ /* 0x000f62000c1e1900 */
[----:B------:R-:W-:-:S03]  /*0a50*/  IMAD.WIDE.U32 R16, R17, 0x4, R8 ;  /* 0x0000000411107825 */ /* 0x000fc600078e0008 */
[----:B------:R-:W5:Y:S04]  /*0a60*/  LDG.E R12, desc[UR4][R12.64] ;  /* 0x000000040c0c7981 */ /* 0x000f68000c1e1900 */
[----:B------:R-:W5:Y:S01]  /*0a70*/  LDG.E R29, desc[UR4][R6.64+0x10] ;  /* 0x00001004061d7981 */ /* 0x000f62000c1e1900 */
[----:B------:R-:W-:-:S03]  /*0a80*/  IMAD.WIDE.U32 R8, R21, 0x4, R8 ;  /* 0x0000000415087825 */ /* 0x000fc600078e0008 */
[----:B------:R-:W5:Y:S04]  /*0a90*/  LDG.E R15, desc[UR4][R14.64] ;  /* 0x000000040e0f7981 */ /* 0x000f68000c1e1900 */
[----:B------:R-:W5:Y:S04]  /*0aa0*/  LDG.E R26, desc[UR4][R6.64+0x14] ;  /* 0x00001404061a7981 */ /* 0x000f68000c1e1900 */
[----:B------:R-:W5:Y:S04]  /*0ab0*/  LDG.E R16, desc[UR4][R16.64] ;  /* 0x0000000410107981 */ /* 0x000f68000c1e1900 */
[----:B------:R-:W5:Y:S04]  /*0ac0*/  LDG.E R21, desc[UR4][R6.64+0x18] ;  /* 0x0000180406157981 */ /* 0x000f68000c1e1900 */
[----:B------:R-:W5:Y:S04]  /*0ad0*/  LDG.E R10, desc[UR4][R6.64+0x1c] ;  /* 0x00001c04060a7981 */ /* 0x000f68000c1e1900 */
[----:B------:R-:W5:Y:S01]  /*0ae0*/  LDG.E R8, desc[UR4][R8.64] ;  /* 0x0000000408087981 */ /* 0x000f62000c1e1900 */
[----:B------:R-:W-:Y:S01]  /*0af0*/  IADD3 R2, PT, PT, R2, 0x8, RZ ;  /* 0x0000000802027810 */ /* 0x000fe20007ffe0ff */
[----:B--2---:R-:W-:-:S04]  /*0b00*/  FFMA R22, R5, R3, R22 ;  /* 0x0000000305167223 */ /* 0x004fc80000000016 */
[----:B---3--:R-:W-:-:S04]  /*0b10*/  FFMA R23, R23, R20, R22 ;  /* 0x0000001417177223 */ /* 0x008fc80000000016 */
[----:B----4-:R-:W-:-:S04]  /*0b20*/  FFMA R19, R24, R19, R23 ;  /* 0x0000001318137223 */ /* 0x010fc80000000017 */
[----:B-----5:R-:W-:-:S04]  /*0b30*/  FFMA R28, R28, R11, R19 ;  /* 0x0000000b1c1c7223 */ /* 0x020fc80000000013 */
[----:B------:R-:W-:-:S04]  /*0b40*/  FFMA R29, R29, R12, R28 ;  /* 0x0000000c1d1d7223 */ /* 0x000fc8000000001c */
[----:B------:R-:W-:-:S04]  /*0b50*/  FFMA R26, R26, R15, R29 ;  /* 0x0000000f1a1a7223 */ /* 0x000fc8000000001d */
[----:B------:R-:W-:-:S04]  /*0b60*/  FFMA R21, R21, R16, R26 ;  /* 0x0000001015157223 */ /* 0x000fc8000000001a */
[----:B------:R-:W-:-:S07]  /*0b70*/  FFMA R22, R10, R8, R21 ;  /* 0x000000080a167223 */ /* 0x000fce0000000015 */
.L_x_22:
[----:B------:R-:W-:Y:S05]  /*0b80*/  BSYNC.RECONVERGENT B1 ;  /* 0x0000000000017941 */ /* 0x000fea0003800200 */
.L_x_21:
[----:B------:R-:W-:Y:S05]  /*0b90*/  @!P1 BRA `(.L_x_17) ;  /* 0x0000000000ec9947 */ /* 0x000fea0003800000 */
[----:B------:R-:W-:Y:S01]  /*0ba0*/  ISETP.GE.U32.AND P0, PT, R25, 0x4, PT ;  /* 0x000000041900780c */ /* 0x000fe20003f06070 */
[----:B------:R-:W-:Y:S01]  /*0bb0*/  BSSY.RECONVERGENT B1, `(.L_x_23) ;  /* 0x000001e000017945 */ /* 0x000fe20003800200 */
[----:B------:R-:W-:-:S04]  /*0bc0*/  LOP3.LUT R4, R4, 0x3, RZ, 0xc0, !PT ;  /* 0x0000000304047812 */ /* 0x000fc800078ec0ff */
[----:B------:R-:W-:-:S07]  /*0bd0*/  ISETP.NE.AND P1, PT, R4, RZ, PT ;  /* 0x000000ff0400720c */ /* 0x000fce0003f25270 */
[----:B------:R-:W-:Y:S06]  /*0be0*/  @!P0 BRA `(.L_x_24) ;  /* 0x0000000000688947 */ /* 0x000fec0003800000 */
[----:B------:R-:W0:Y:S08]  /*0bf0*/  LDC.64 R6, c[0x0][0x3a0] ;  /* 0x0000e800ff067b82 */ /* 0x000e300000000a00 */
[----:B------:R-:W1:Y:S01]  /*0c00*/  LDC.64 R8, c[0x0][0x380] ;  /* 0x0000e000ff087b82 */ /* 0x000e620000000a00 */
[----:B0-----:R-:W-:-:S07]  /*0c10*/  IMAD.WIDE.U32 R10, R2, 0x4, R6 ;  /* 0x00000004020a7825 */ /* 0x001fce00078e0006 */
[----:B------:R-:W0:Y:S01]  /*0c20*/  LDC.64 R6, c[0x0][0x3b0] ;  /* 0x0000ec00ff067b82 */ /* 0x000e220000000a00 */
[----:B------:R-:W0:Y:S04]  /*0c30*/  LDG.E R13, desc[UR4][R10.64] ;  /* 0x000000040a0d7981 */ /* 0x000e28000c1e1900 */
[----:B------:R-:W2:Y:S04]  /*0c40*/  LDG.E R15, desc[UR4][R10.64+0x4] ;  /* 0x000004040a0f7981 */ /* 0x000ea8000c1e1900 */
[----:B------:R-:W3:Y:S04]  /*0c50*/  LDG.E R17, desc[UR4][R10.64+0x8] ;  /* 0x000008040a117981 */ /* 0x000ee8000c1e1900 */
[----:B------:R-:W4:Y:S01]  /*0c60*/  LDG.E R5, desc[UR4][R10.64+0xc] ;  /* 0x00000c040a057981 */ /* 0x000f22000c1e1900 */
[----:B-1----:R-:W-:-:S05]  /*0c70*/  IMAD.WIDE.U32 R8, R2, 0x4, R8 ;  /* 0x0000000402087825 */ /* 0x002fca00078e0008 */
[----:B------:R-:W5:Y:S04]  /*0c80*/  LDG.E R3, desc[UR4][R8.64] ;  /* 0x0000000408037981 */ /* 0x000f68000c1e1900 */
[----:B------:R-:W5:Y:S04]  /*0c90*/  LDG.E R18, desc[UR4][R8.64+0x4] ;  /* 0x0000040408127981 */ /* 0x000f68000c1e1900 */
[----:B------:R-:W5:Y:S04]  /*0ca0*/  LDG.E R10, desc[UR4][R8.64+0x8] ;  /* 0x00000804080a7981 */ /* 0x000f68000c1e1900 */
[----:B------:R-:W5:Y:S01]  /*0cb0*/  LDG.E R20, desc[UR4][R8.64+0xc] ;  /* 0x00000c0408147981 */ /* 0x000f62000c1e1900 */
[----:B0-----:R-:W-:-:S04]  /*0cc0*/  IMAD.WIDE.U32 R12, R13, 0x4, R6 ;  /* 0x000000040d0c7825 */ /* 0x001fc800078e0006 */
[--C-:B--2---:R-:W-:Y:S02]  /*0cd0*/  IMAD.WIDE.U32 R14, R15, 0x4, R6.reuse ;  /* 0x000000040f0e7825 */ /* 0x104fe400078e0006 */
[----:B------:R-:W5:Y:S02]  /*0ce0*/  LDG.E R12, desc[UR4][R12.64] ;  /* 0x000000040c0c7981 */ /* 0x000f64000c1e1900 */
[--C-:B---3--:R-:W-:Y:S02]  /*0cf0*/  IMAD.WIDE.U32 R16, R17, 0x4, R6.reuse ;  /* 0x0000000411107825 */ /* 0x108fe400078e0006 */
[----:B------:R-:W2:Y:S02]  /*0d00*/  LDG.E R14, desc[UR4][R14.64] ;  /* 0x000000040e0e7981 */ /* 0x000ea4000c1e1900 */
[----:B----4-:R-:W-:Y:S02]  /*0d10*/  IMAD.WIDE.U32 R6, R5, 0x4, R6 ;  /* 0x0000000405067825 */ /* 0x010fe400078e0006 */
[----:B------:R-:W3:Y:S04]  /*0d20*/  LDG.E R16, desc[UR4][R16.64] ;  /* 0x0000000410107981 */ /* 0x000ee8000c1e1900 */
[----:B------:R-:W4:Y:S01]  /*0d30*/  LDG.E R6, desc[UR4][R6.64] ;  /* 0x0000000406067981 */ /* 0x000f22000c1e1900 */
[----:B------:R-:W-:Y:S01]  /*0d40*/  IADD3 R2, PT, PT, R2, 0x4, RZ ;  /* 0x0000000402027810 */ /* 0x000fe20007ffe0ff */
[----:B-----5:R-:W-:-:S04]  /*0d50*/  FFMA R3, R3, R12, R22 ;  /* 0x0000000c03037223 */ /* 0x020fc80000000016 */
[----:B--2---:R-:W-:-:S04]  /*0d60*/  FFMA R3, R18, R14, R3 ;  /* 0x0000000e12037223 */ /* 0x004fc80000000003 */
[----:B---3--:R-:W-:-:S04]  /*0d70*/  FFMA R3, R10, R16, R3 ;  /* 0x000000100a037223 */ /* 0x008fc80000000003 */
[----:B----4-:R-:W-:-:S07]  /*0d80*/  FFMA R22, R20, R6, R3 ;  /* 0x0000000614167223 */ /* 0x010fce0000000003 */
.L_x_24:
[----:B------:R-:W-:Y:S05]  /*0d90*/  BSYNC.RECONVERGENT B1 ;  /* 0x0000000000017941 */ /* 0x000fea0003800200 */
.L_x_23:
[----:B------:R-:W-:Y:S05]  /*0da0*/  @!P1 BRA `(.L_x_17) ;  /* 0x0000000000689947 */ /* 0x000fea0003800000 */
[----:B------:R-:W0:Y:S08]  /*0db0*/  LDC.64 R8, c[0x0][0x3a0] ;  /* 0x0000e800ff087b82 */ /* 0x000e300000000a00 */
[----:B------:R-:W1:Y:S08]  /*0dc0*/  LDC.64 R10, c[0x0][0x380] ;  /* 0x0000e000ff0a7b82 */ /* 0x000e700000000a00 */
[----:B------:R-:W2:Y:S01]  /*0dd0*/  LDC.64 R6, c[0x0][0x3b0] ;  /* 0x0000ec00ff067b82 */ /* 0x000ea20000000a00 */
[----:B0-----:R-:W-:-:S03]  /*0de0*/  IMAD.WIDE.U32 R8, R2, 0x4, R8 ;  /* 0x0000000402087825 */ /* 0x001fc600078e0008 */
[----:B------:R-:W-:Y:S02]  /*0df0*/  MOV R12, R8 ;  /* 0x00000008000c7202 */ /* 0x000fe40000000f00 */
[----:B------:R-:W-:Y:S01]  /*0e00*/  MOV R13, R9 ;  /* 0x00000009000d7202 */ /* 0x000fe20000000f00 */
[----:B-1----:R-:W-:Y:S01]  /*0e10*/  IMAD.WIDE.U32 R2, R2, 0x4, R10 ;  /* 0x0000000402027825 */ /* 0x002fe200078e000a */
[----:B------:R-:W-:Y:S02]  /*0e20*/  IADD3 R8, PT, PT, -R4, RZ, RZ ;  /* 0x000000ff04087210 */ /* 0x000fe40007ffe1ff */
[----:B------:R-:W-:Y:S02]  /*0e30*/  MOV R10, R2 ;  /* 0x00000002000a7202 */ /* 0x000fe40000000f00 */
[----:B------:R-:W-:-:S07]  /*0e40*/  MOV R11, R3 ;  /* 0x00000003000b7202 */ /* 0x000fce0000000f00 */
.L_x_25:
[----:B------:R-:W-:Y:S02]  /*0e50*/  MOV R4, R12 ;  /* 0x0000000c00047202 */ /* 0x000fe40000000f00 */
[----:B------:R-:W-:-:S05]  /*0e60*/  MOV R5, R13 ;  /* 0x0000000d00057202 */ /* 0x000fca0000000f00 */
[----:B------:R0:W2:Y:S02]  /*0e70*/  LDG.E R3, desc[UR4][R4.64] ;  /* 0x0000000404037981 */ /* 0x0000a4000c1e1900 */
[----:B0-----:R-:W-:Y:S02]  /*0e80*/  MOV R4, R10 ;  /* 0x0000000a00047202 */ /* 0x001fe40000000f00 */
[----:B------:R-:W-:-:S05]  /*0e90*/  MOV R5, R11 ;  /* 0x0000000b00057202 */ /* 0x000fca0000000f00 */
[----:B------:R-:W3:Y:S01]  /*0ea0*/  LDG.E R9, desc[UR4][R4.64] ;  /* 0x0000000404097981 */ /* 0x000ee2000c1e1900 */
[----:B--2---:R-:W-:-:S06]  /*0eb0*/  IMAD.WIDE.U32 R2, R3, 0x4, R6 ;  /* 0x0000000403027825 */ /* 0x004fcc00078e0006 */
[----:B------:R-:W3:Y:S01]  /*0ec0*/  LDG.E R2, desc[UR4][R2.64] ;  /* 0x0000000402027981 */ /* 0x000ee2000c1e1900 */
[----:B------:R-:W-:-:S04]  /*0ed0*/  IADD3 R8, PT, PT, R8, 0x1, RZ ;  /* 0x0000000108087810 */ /* 0x000fc80007ffe0ff */
[----:B------:R-:W-:Y:S02]  /*0ee0*/  ISETP.NE.AND P0, PT, R8, RZ, PT ;  /* 0x000000ff0800720c */ /* 0x000fe40003f05270 */
[----:B------:R-:W-:Y:S02]  /*0ef0*/  IADD3 R12, P1, PT, R12, 0x4, RZ ;  /* 0x000000040c0c7810 */ /* 0x000fe40007f3e0ff */
[----:B------:R-:W-:Y:S02]  /*0f00*/  IADD3 R10, P2, PT, R10, 0x4, RZ ;  /* 0x000000040a0a7810 */ /* 0x000fe40007f5e0ff */
[----:B------:R-:W-:Y:S02]  /*0f10*/  IADD3.X R13, PT, PT, RZ, R13, RZ, P1, !PT ;  /* 0x0000000dff0d7210 */ /* 0x000fe40000ffe4ff */
[----:B------:R-:W-:Y:S01]  /*0f20*/  IADD3.X R11, PT, PT, RZ, R11, RZ, P2, !PT ;  /* 0x0000000bff0b7210 */ /* 0x000fe200017fe4ff */
[----:B---3--:R-:W-:-:S04]  /*0f30*/  FFMA R22, R9, R2, R22 ;  /* 0x0000000209167223 */ /* 0x008fc80000000016 */
[----:B------:R-:W-:Y:S05]  /*0f40*/  @P0 BRA `(.L_x_25) ;  /* 0xfffffffc00c00947 */ /* 0x000fea000383ffff */
.L_x_17:
[----:B------:R-:W-:Y:S05]  /*0f50*/  BSYNC.RECONVERGENT B0 ;  /* 0x0000000000007941 */ /* 0x000fea0003800200 */
.L_x_16:
[----:B------:R-:W0:Y:S02]  /*0f60*/  LDC.64 R2, c[0x0][0x3b8] ;  /* 0x0000ee00ff027b82 */ /* 0x000e240000000a00 */
[----:B0-----:R-:W-:-:S05]  /*0f70*/  IMAD.WIDE.U32 R2, R0, 0x4, R2 ;  /* 0x0000000400027825 */ /* 0x001fca00078e0002 */
[----:B------:R-:W-:Y:S01]  /*0f80*/  STG.E desc[UR4][R2.64], R22 ;  /* 0x0000001602007986 */ /* 0x000fe2000c101904 */
[----:B------:R-:W-:Y:S05]  /*0f90*/  EXIT ;  /* 0x000000000000794d */ /* 0x000fea0003800000 */
.L_x_26:
        /* <DEDUP_REMOVED lines=14> */
.L_x_30:


//--------------------- .text._Z19CNCVecVecMultKerneljPfS_S_ --------------------------
	.section	.text._Z19CNCVecVecMultKerneljPfS_S_,"ax",@progbits
	.align	128
        .global         _Z19CNCVecVecMultKerneljPfS_S_
        .type           _Z19CNCVecVecMultKerneljPfS_S_,@function
        .size           _Z19CNCVecVecMultKerneljPfS_S_,(.L_x_31 - _Z19CNCVecVecMultKerneljPfS_S_)
        .other          _Z19CNCVecVecMultKerneljPfS_S_,@"STO_CUDA_ENTRY STV_DEFAULT"
_Z19CNCVecVecMultKerneljPfS_S_:
.text._Z19CNCVecVecMultKerneljPfS_S_:
        /* <DEDUP_REMOVED lines=14> */
[----:B------:R-:W1:Y:S07]  /*00e0*/  LDCU.64 UR4, c[0x0][0x358] ;  /* 0x00006b00ff0477ac */ /* 0x000e6e0008000a00 */
[----:B------:R-:W2:Y:S08]  /*00f0*/  LDC.64 R4, c[0x0][0x390] ;  /* 0x0000e400ff047b82 */ /* 0x000eb00000000a00 */
[----:B------:R-:W3:Y:S01]  /*0100*/  LDC.64 R6, c[0x0][0x398] ;  /* 0x0000e600ff067b82 */ /* 0x000ee20000000a00 */
[----:B0-----:R-:W-:-:S06]  /*0110*/  IMAD.WIDE.U32 R2, R9, 0x4, R2 ;  /* 0x0000000409027825 */ /* 0x001fcc00078e0002 */
[----:B-1----:R-:W4:Y:S01]  /*0120*/  LDG.E R2, desc[UR4][R2.64] ;  /* 0x0000000402027981 */ /* 0x002f22000c1e1900 */
[----:B--2---:R-:W-:-:S06]  /*0130*/  IMAD.WIDE.U32 R4, R9, 0x4, R4 ;  /* 0x0000000409047825 */ /* 0x004fcc00078e0004 */
[----:B------:R-:W4:Y:S01]  /*0140*/  LDG.E R5, desc[UR4][R4.64] ;  /* 0x0000000404057981 */ /* 0x000f22000c1e1900 */
[----:B---3--:R-:W-:-:S04]  /*0150*/  IMAD.WIDE.U32 R6, R9, 0x4, R6 ;  /* 0x0000000409067825 */ /* 0x008fc800078e0006 */
[----:B----4-:R-:W-:-:S05]  /*0160*/  FMUL R9, R2, R5 ;  /* 0x0000000502097220 */ /* 0x010fca0000400000 */
[----:B------:R-:W-:Y:S01]  /*0170*/  STG.E desc[UR4][R6.64], R9 ;  /* 0x0000000906007986 */ /* 0x000fe2000c101904 */
[----:B------:R-:W-:Y:S05]  /*0180*/  EXIT ;  /* 0x000000000000794d */ /* 0x000fea0003800000 */
.L_x_27:
        /* <DEDUP_REMOVED lines=15> */
.L_x_31:


//--------------------- .nv.shared.reserved.0     --------------------------
	.section	.nv.shared.reserved.0,"aw",@nobits
	.weak		__nv_reservedSMEM_offset_0_alias
	.size		__nv_reservedSMEM_offset_0_alias, 0, 64
	.other		__nv_reservedSMEM_offset_0_alias,@"STO_CUDA_RESERVED_SHARED STV_DEFAULT"
__nv_reservedSMEM_offset_0_alias:
	.zero		0
	.zero		64


//--------------------- .nv.constant0._Z23CNCMat4x4VecMult4KernelP6float4S0_S0_S0_jP5uint2jPjjS0_S0_j --------------------------
	.section	.nv.constant0._Z23CNCMat4x4VecMult4KernelP6float4S0_S0_S0_jP5uint2jPjjS0_S0_j,"a",@progbits
	.sectionflags	@""
	.align	4
.nv.constant0._Z23CNCMat4x4VecMult4KernelP6float4S0_S0_S0_jP5uint2jPjjS0_S0_j:
	.zero		988


//--------------------- .nv.constant0._Z23CNCMat2x2VecMult4KernelP6float4jP5uint2jPjjP6float2S5_j --------------------------
	.section	.nv.constant0._Z23CNCMat2x2VecMult4KernelP6float4jP5uint2jPjjP6float2S5_j,"a",@progbits
	.sectionflags	@""
	.align	4
.nv.constant0._Z23CNCMat2x2VecMult4KernelP6float4jP5uint2jPjjP6float2S5_j:
	.zero		964


//--------------------- .nv.constant0._Z22CNCMat1x1VecMultKernelPfjP5uint2jPjjS_S_j --------------------------
	.section	.nv.constant0._Z22CNCMat1x1VecMultKernelPfjP5uint2jPjjS_S_j,"a",@progbits
	.sectionflags	@""
	.align	4
.nv.constant0._Z22CNCMat1x1VecMultKernelPfjP5uint2jPjjS_S_j:
	.zero		964


//--------------------- .nv.constant0._Z19CNCVecVecMultKerneljPfS_S_ --------------------------
	.section	.nv.constant0._Z19CNCVecVecMultKerneljPfS_S_,"a",@progbits
	.sectionflags	@""
	.align	4
.nv.constant0._Z19CNCVecVecMultKerneljPfS_S_:
	.zero		928


//--------------------- SYMBOLS --------------------------

	.type		.nv.reservedSmem.offset0,@object
	.size		.nv.reservedSmem.offset0,0x4
